//
// Generated by NVIDIA NVVM Compiler
//
// Compiler Build ID: CL-36424714
// Cuda compilation tools, release 13.0, V13.0.88
// Based on NVVM 20.0.0
//

.version 9.0
.target sm_100
.address_size 64

	// .globl	mm_kernel0
// _ZZ10mm_kernel0E8A_shared has been demoted
// _ZZ10mm_kernel0E8B_shared has been demoted

.visible .entry mm_kernel0(
	.param .u64 .ptr .align 1 mm_kernel0_param_0,
	.param .u64 .ptr .align 1 mm_kernel0_param_1,
	.param .u64 .ptr .align 1 mm_kernel0_param_2
)
.maxntid 256
{
	.local .align 16 .b8 	__local_depot0[16];
	.reg .b64 	%SP;
	.reg .b64 	%SPL;
	.reg .pred 	%p<2>;
	.reg .b32 	%r<123>;
	.reg .b32 	%f<1429>;
	.reg .b64 	%rd<26>;
	// demoted variable
	.shared .align 4 .b8 _ZZ10mm_kernel0E8A_shared[8192];
	// demoted variable
	.shared .align 4 .b8 _ZZ10mm_kernel0E8B_shared[8192];
	mov.u64 	%SPL, __local_depot0;
	ld.param.u64 	%rd9, [mm_kernel0_param_0];
	ld.param.u64 	%rd10, [mm_kernel0_param_1];
	cvta.to.global.u64 	%rd11, %rd10;
	cvta.to.global.u64 	%rd12, %rd9;
	add.u64 	%rd1, %SPL, 0;
	mov.u32 	%r10, %ctaid.x;
	shl.b32 	%r11, %r10, 17;
	mov.u32 	%r12, %tid.y;
	shl.b32 	%r13, %r12, 13;
	add.s32 	%r14, %r11, %r13;
	mov.u32 	%r15, %tid.x;
	shl.b32 	%r16, %r15, 9;
	and.b32  	%r17, %r16, 130048;
	add.s32 	%r18, %r14, %r17;
	and.b32  	%r19, %r15, 1;
	shl.b32 	%r20, %r15, 2;
	and.b32  	%r21, %r20, 4;
	or.b32  	%r22, %r18, %r21;
	mul.wide.u32 	%rd14, %r22, 4;
	add.s64 	%rd15, %rd12, %rd14;
	ld.global.nc.v4.f32 	{%f131, %f132, %f133, %f134}, [%rd15];
	st.local.v4.f32 	[%rd1], {%f131, %f132, %f133, %f134};
	shl.b32 	%r23, %r12, 9;
	and.b32  	%r24, %r23, 130048;
	mov.u32 	%r25, %ctaid.y;
	shl.b32 	%r26, %r25, 7;
	shl.b32 	%r27, %r12, 6;
	and.b32  	%r28, %r27, 64;
	add.s32 	%r29, %r20, %r26;
	add.s32 	%r30, %r29, %r24;
	add.s32 	%r31, %r30, %r28;
	mul.wide.u32 	%rd16, %r31, 4;
	add.s64 	%rd17, %rd11, %rd16;
	ld.global.nc.v4.f32 	{%f135, %f136, %f137, %f138}, [%rd17];
	and.b32  	%r32, %r16, 512;
	shl.b32 	%r33, %r15, 3;
	and.b32  	%r34, %r33, 1984;
	shl.b32 	%r35, %r12, 2;
	shr.u32 	%r36, %r15, 1;
	and.b32  	%r37, %r36, 3;
	add.s32 	%r38, %r34, %r35;
	add.s32 	%r39, %r38, %r32;
	or.b32  	%r40, %r39, %r37;
	shl.b32 	%r41, %r40, 2;
	mov.u32 	%r42, _ZZ10mm_kernel0E8A_shared;
	add.s32 	%r43, %r42, %r41;
	st.shared.f32 	[%r43], %f131;
	st.shared.f32 	[%r43+512], %f132;
	st.shared.f32 	[%r43+1024], %f133;
	st.shared.f32 	[%r43+1536], %f134;
	and.b32  	%r44, %r12, 254;
	or.b32  	%r45, %r19, %r44;
	shl.b32 	%r46, %r45, 6;
	shl.b32 	%r47, %r12, 5;
	and.b32  	%r48, %r47, 32;
	shl.b32 	%r49, %r15, 1;
	and.b32  	%r50, %r49, 508;
	add.s32 	%r51, %r50, %r48;
	add.s32 	%r52, %r51, %r46;
	shl.b32 	%r53, %r52, 2;
	mov.u32 	%r54, _ZZ10mm_kernel0E8B_shared;
	add.s32 	%r55, %r54, %r53;
	st.shared.v4.f32 	[%r55], {%f135, %f136, %f137, %f138};
	add.s64 	%rd25, %rd17, 32768;
	add.s64 	%rd24, %rd15, 32;
	or.b32  	%r120, %r21, 8;
	mov.f32 	%f1365, 0f00000000;
	mov.b32 	%r122, 0;
	mov.b32 	%r121, 8;
	mov.f32 	%f1366, %f1365;
	mov.f32 	%f1367, %f1365;
	mov.f32 	%f1368, %f1365;
	mov.f32 	%f1369, %f1365;
	mov.f32 	%f1370, %f1365;
	mov.f32 	%f1371, %f1365;
	mov.f32 	%f1372, %f1365;
	mov.f32 	%f1373, %f1365;
	mov.f32 	%f1374, %f1365;
	mov.f32 	%f1375, %f1365;
	mov.f32 	%f1376, %f1365;
	mov.f32 	%f1377, %f1365;
	mov.f32 	%f1378, %f1365;
	mov.f32 	%f1379, %f1365;
	mov.f32 	%f1380, %f1365;
	mov.f32 	%f1381, %f1365;
	mov.f32 	%f1382, %f1365;
	mov.f32 	%f1383, %f1365;
	mov.f32 	%f1384, %f1365;
	mov.f32 	%f1385, %f1365;
	mov.f32 	%f1386, %f1365;
	mov.f32 	%f1387, %f1365;
	mov.f32 	%f1388, %f1365;
	mov.f32 	%f1389, %f1365;
	mov.f32 	%f1390, %f1365;
	mov.f32 	%f1391, %f1365;
	mov.f32 	%f1392, %f1365;
	mov.f32 	%f1393, %f1365;
	mov.f32 	%f1394, %f1365;
	mov.f32 	%f1395, %f1365;
	mov.f32 	%f1396, %f1365;
	mov.f32 	%f1397, %f1365;
	mov.f32 	%f1398, %f1365;
	mov.f32 	%f1399, %f1365;
	mov.f32 	%f1400, %f1365;
	mov.f32 	%f1401, %f1365;
	mov.f32 	%f1402, %f1365;
	mov.f32 	%f1403, %f1365;
	mov.f32 	%f1404, %f1365;
	mov.f32 	%f1405, %f1365;
	mov.f32 	%f1406, %f1365;
	mov.f32 	%f1407, %f1365;
	mov.f32 	%f1408, %f1365;
	mov.f32 	%f1409, %f1365;
	mov.f32 	%f1410, %f1365;
	mov.f32 	%f1411, %f1365;
	mov.f32 	%f1412, %f1365;
	mov.f32 	%f1413, %f1365;
	mov.f32 	%f1414, %f1365;
	mov.f32 	%f1415, %f1365;
	mov.f32 	%f1416, %f1365;
	mov.f32 	%f1417, %f1365;
	mov.f32 	%f1418, %f1365;
	mov.f32 	%f1419, %f1365;
	mov.f32 	%f1420, %f1365;
	mov.f32 	%f1421, %f1365;
	mov.f32 	%f1422, %f1365;
	mov.f32 	%f1423, %f1365;
	mov.f32 	%f1424, %f1365;
	mov.f32 	%f1425, %f1365;
	mov.f32 	%f1426, %f1365;
	mov.f32 	%f1427, %f1365;
	mov.f32 	%f1428, %f1365;
$L__BB0_1:
	max.s32 	%r56, %r120, 0;
	mov.u32 	%r57, %tid.x;
	and.b32  	%r58, %r57, 1;
	shl.b32 	%r59, %r57, 2;
	and.b32  	%r60, %r59, 4;
	sub.s32 	%r61, %r60, %r56;
	ld.global.nc.v4.f32 	{%f65, %f139, %f140, %f141}, [%rd24];
	add.s32 	%r62, %r121, %r61;
	shr.s32 	%r63, %r62, 2;
	mul.wide.s32 	%rd18, %r63, 16;
	add.s64 	%rd19, %rd1, %rd18;
	st.local.f32 	[%rd19+4], %f139;
	st.local.v2.f32 	[%rd19+8], {%f140, %f141};
	ld.global.nc.v4.f32 	{%f142, %f143, %f144, %f145}, [%rd25];
	bar.sync 	0;
	and.b32  	%r64, %r122, 1024;
	mov.u32 	%r65, %tid.y;
	shl.b32 	%r66, %r65, 2;
	or.b32  	%r67, %r64, %r66;
	shl.b32 	%r68, %r67, 2;
	mov.u32 	%r69, _ZZ10mm_kernel0E8B_shared;
	add.s32 	%r70, %r69, %r68;
	ld.shared.v4.f32 	{%f146, %f147, %f148, %f149}, [%r70];
	ld.shared.v4.f32 	{%f150, %f151, %f152, %f153}, [%r70+256];
	shl.b32 	%r71, %r57, 4;
	shl.b32 	%r72, %r122, 2;
	and.b32  	%r73, %r72, 4096;
	or.b32  	%r74, %r71, %r73;
	mov.u32 	%r75, _ZZ10mm_kernel0E8A_shared;
	add.s32 	%r76, %r75, %r74;
	ld.shared.v4.f32 	{%f154, %f155, %f156, %f157}, [%r76];
	ld.shared.v4.f32 	{%f158, %f159, %f160, %f161}, [%r76+256];
	fma.rn.f32 	%f162, %f154, %f146, %f1396;
	fma.rn.f32 	%f163, %f154, %f147, %f1395;
	fma.rn.f32 	%f164, %f154, %f148, %f1394;
	fma.rn.f32 	%f165, %f154, %f149, %f1393;
	fma.rn.f32 	%f166, %f154, %f150, %f1392;
	fma.rn.f32 	%f167, %f154, %f151, %f1391;
	fma.rn.f32 	%f168, %f154, %f152, %f1390;
	fma.rn.f32 	%f169, %f154, %f153, %f1389;
	fma.rn.f32 	%f170, %f155, %f146, %f1388;
	fma.rn.f32 	%f171, %f155, %f147, %f1387;
	fma.rn.f32 	%f172, %f155, %f148, %f1386;
	fma.rn.f32 	%f173, %f155, %f149, %f1385;
	fma.rn.f32 	%f174, %f155, %f150, %f1384;
	fma.rn.f32 	%f175, %f155, %f151, %f1383;
	fma.rn.f32 	%f176, %f155, %f152, %f1382;
	fma.rn.f32 	%f177, %f155, %f153, %f1381;
	fma.rn.f32 	%f178, %f156, %f146, %f1380;
	fma.rn.f32 	%f179, %f156, %f147, %f1379;
	fma.rn.f32 	%f180, %f156, %f148, %f1378;
	fma.rn.f32 	%f181, %f156, %f149, %f1377;
	fma.rn.f32 	%f182, %f156, %f150, %f1376;
	fma.rn.f32 	%f183, %f156, %f151, %f1375;
	fma.rn.f32 	%f184, %f156, %f152, %f1374;
	fma.rn.f32 	%f185, %f156, %f153, %f1373;
	fma.rn.f32 	%f186, %f157, %f146, %f1372;
	fma.rn.f32 	%f187, %f157, %f147, %f1371;
	fma.rn.f32 	%f188, %f157, %f148, %f1370;
	fma.rn.f32 	%f189, %f157, %f149, %f1369;
	fma.rn.f32 	%f190, %f157, %f150, %f1368;
	fma.rn.f32 	%f191, %f157, %f151, %f1367;
	fma.rn.f32 	%f192, %f157, %f152, %f1366;
	fma.rn.f32 	%f193, %f157, %f153, %f1365;
	fma.rn.f32 	%f194, %f158, %f146, %f1397;
	fma.rn.f32 	%f195, %f158, %f147, %f1398;
	fma.rn.f32 	%f196, %f158, %f148, %f1399;
	fma.rn.f32 	%f197, %f158, %f149, %f1400;
	fma.rn.f32 	%f198, %f158, %f150, %f1401;
	fma.rn.f32 	%f199, %f158, %f151, %f1402;
	fma.rn.f32 	%f200, %f158, %f152, %f1403;
	fma.rn.f32 	%f201, %f158, %f153, %f1404;
	fma.rn.f32 	%f202, %f159, %f146, %f1405;
	fma.rn.f32 	%f203, %f159, %f147, %f1406;
	fma.rn.f32 	%f204, %f159, %f148, %f1407;
	fma.rn.f32 	%f205, %f159, %f149, %f1408;
	fma.rn.f32 	%f206, %f159, %f150, %f1409;
	fma.rn.f32 	%f207, %f159, %f151, %f1410;
	fma.rn.f32 	%f208, %f159, %f152, %f1411;
	fma.rn.f32 	%f209, %f159, %f153, %f1412;
	fma.rn.f32 	%f210, %f160, %f146, %f1413;
	fma.rn.f32 	%f211, %f160, %f147, %f1414;
	fma.rn.f32 	%f212, %f160, %f148, %f1415;
	fma.rn.f32 	%f213, %f160, %f149, %f1416;
	fma.rn.f32 	%f214, %f160, %f150, %f1417;
	fma.rn.f32 	%f215, %f160, %f151, %f1418;
	fma.rn.f32 	%f216, %f160, %f152, %f1419;
	fma.rn.f32 	%f217, %f160, %f153, %f1420;
	fma.rn.f32 	%f218, %f161, %f146, %f1421;
	fma.rn.f32 	%f219, %f161, %f147, %f1422;
	fma.rn.f32 	%f220, %f161, %f148, %f1423;
	fma.rn.f32 	%f221, %f161, %f149, %f1424;
	fma.rn.f32 	%f222, %f161, %f150, %f1425;
	fma.rn.f32 	%f223, %f161, %f151, %f1426;
	fma.rn.f32 	%f224, %f161, %f152, %f1427;
	fma.rn.f32 	%f225, %f161, %f153, %f1428;
	ld.shared.v4.f32 	{%f226, %f227, %f228, %f229}, [%r70+512];
	ld.shared.v4.f32 	{%f230, %f231, %f232, %f233}, [%r70+768];
	ld.shared.v4.f32 	{%f234, %f235, %f236, %f237}, [%r76+512];
	ld.shared.v4.f32 	{%f238, %f239, %f240, %f241}, [%r76+768];
	fma.rn.f32 	%f242, %f234, %f226, %f162;
	fma.rn.f32 	%f243, %f234, %f227, %f163;
	fma.rn.f32 	%f244, %f234, %f228, %f164;
	fma.rn.f32 	%f245, %f234, %f229, %f165;
	fma.rn.f32 	%f246, %f234, %f230, %f166;
	fma.rn.f32 	%f247, %f234, %f231, %f167;
	fma.rn.f32 	%f248, %f234, %f232, %f168;
	fma.rn.f32 	%f249, %f234, %f233, %f169;
	fma.rn.f32 	%f250, %f235, %f226, %f170;
	fma.rn.f32 	%f251, %f235, %f227, %f171;
	fma.rn.f32 	%f252, %f235, %f228, %f172;
	fma.rn.f32 	%f253, %f235, %f229, %f173;
	fma.rn.f32 	%f254, %f235, %f230, %f174;
	fma.rn.f32 	%f255, %f235, %f231, %f175;
	fma.rn.f32 	%f256, %f235, %f232, %f176;
	fma.rn.f32 	%f257, %f235, %f233, %f177;
	fma.rn.f32 	%f258, %f236, %f226, %f178;
	fma.rn.f32 	%f259, %f236, %f227, %f179;
	fma.rn.f32 	%f260, %f236, %f228, %f180;
	fma.rn.f32 	%f261, %f236, %f229, %f181;
	fma.rn.f32 	%f262, %f236, %f230, %f182;
	fma.rn.f32 	%f263, %f236, %f231, %f183;
	fma.rn.f32 	%f264, %f236, %f232, %f184;
	fma.rn.f32 	%f265, %f236, %f233, %f185;
	fma.rn.f32 	%f266, %f237, %f226, %f186;
	fma.rn.f32 	%f267, %f237, %f227, %f187;
	fma.rn.f32 	%f268, %f237, %f228, %f188;
	fma.rn.f32 	%f269, %f237, %f229, %f189;
	fma.rn.f32 	%f270, %f237, %f230, %f190;
	fma.rn.f32 	%f271, %f237, %f231, %f191;
	fma.rn.f32 	%f272, %f237, %f232, %f192;
	fma.rn.f32 	%f273, %f237, %f233, %f193;
	fma.rn.f32 	%f274, %f238, %f226, %f194;
	fma.rn.f32 	%f275, %f238, %f227, %f195;
	fma.rn.f32 	%f276, %f238, %f228, %f196;
	fma.rn.f32 	%f277, %f238, %f229, %f197;
	fma.rn.f32 	%f278, %f238, %f230, %f198;
	fma.rn.f32 	%f279, %f238, %f231, %f199;
	fma.rn.f32 	%f280, %f238, %f232, %f200;
	fma.rn.f32 	%f281, %f238, %f233, %f201;
	fma.rn.f32 	%f282, %f239, %f226, %f202;
	fma.rn.f32 	%f283, %f239, %f227, %f203;
	fma.rn.f32 	%f284, %f239, %f228, %f204;
	fma.rn.f32 	%f285, %f239, %f229, %f205;
	fma.rn.f32 	%f286, %f239, %f230, %f206;
	fma.rn.f32 	%f287, %f239, %f231, %f207;
	fma.rn.f32 	%f288, %f239, %f232, %f208;
	fma.rn.f32 	%f289, %f239, %f233, %f209;
	fma.rn.f32 	%f290, %f240, %f226, %f210;
	fma.rn.f32 	%f291, %f240, %f227, %f211;
	fma.rn.f32 	%f292, %f240, %f228, %f212;
	fma.rn.f32 	%f293, %f240, %f229, %f213;
	fma.rn.f32 	%f294, %f240, %f230, %f214;
	fma.rn.f32 	%f295, %f240, %f231, %f215;
	fma.rn.f32 	%f296, %f240, %f232, %f216;
	fma.rn.f32 	%f297, %f240, %f233, %f217;
	fma.rn.f32 	%f298, %f241, %f226, %f218;
	fma.rn.f32 	%f299, %f241, %f227, %f219;
	fma.rn.f32 	%f300, %f241, %f228, %f220;
	fma.rn.f32 	%f301, %f241, %f229, %f221;
	fma.rn.f32 	%f302, %f241, %f230, %f222;
	fma.rn.f32 	%f303, %f241, %f231, %f223;
	fma.rn.f32 	%f304, %f241, %f232, %f224;
	fma.rn.f32 	%f305, %f241, %f233, %f225;
	ld.shared.v4.f32 	{%f306, %f307, %f308, %f309}, [%r70+1024];
	ld.shared.v4.f32 	{%f310, %f311, %f312, %f313}, [%r70+1280];
	ld.shared.v4.f32 	{%f314, %f315, %f316, %f317}, [%r76+1024];
	ld.shared.v4.f32 	{%f318, %f319, %f320, %f321}, [%r76+1280];
	fma.rn.f32 	%f322, %f314, %f306, %f242;
	fma.rn.f32 	%f323, %f314, %f307, %f243;
	fma.rn.f32 	%f324, %f314, %f308, %f244;
	fma.rn.f32 	%f325, %f314, %f309, %f245;
	fma.rn.f32 	%f326, %f314, %f310, %f246;
	fma.rn.f32 	%f327, %f314, %f311, %f247;
	fma.rn.f32 	%f328, %f314, %f312, %f248;
	fma.rn.f32 	%f329, %f314, %f313, %f249;
	fma.rn.f32 	%f330, %f315, %f306, %f250;
	fma.rn.f32 	%f331, %f315, %f307, %f251;
	fma.rn.f32 	%f332, %f315, %f308, %f252;
	fma.rn.f32 	%f333, %f315, %f309, %f253;
	fma.rn.f32 	%f334, %f315, %f310, %f254;
	fma.rn.f32 	%f335, %f315, %f311, %f255;
	fma.rn.f32 	%f336, %f315, %f312, %f256;
	fma.rn.f32 	%f337, %f315, %f313, %f257;
	fma.rn.f32 	%f338, %f316, %f306, %f258;
	fma.rn.f32 	%f339, %f316, %f307, %f259;
	fma.rn.f32 	%f340, %f316, %f308, %f260;
	fma.rn.f32 	%f341, %f316, %f309, %f261;
	fma.rn.f32 	%f342, %f316, %f310, %f262;
	fma.rn.f32 	%f343, %f316, %f311, %f263;
	fma.rn.f32 	%f344, %f316, %f312, %f264;
	fma.rn.f32 	%f345, %f316, %f313, %f265;
	fma.rn.f32 	%f346, %f317, %f306, %f266;
	fma.rn.f32 	%f347, %f317, %f307, %f267;
	fma.rn.f32 	%f348, %f317, %f308, %f268;
	fma.rn.f32 	%f349, %f317, %f309, %f269;
	fma.rn.f32 	%f350, %f317, %f310, %f270;
	fma.rn.f32 	%f351, %f317, %f311, %f271;
	fma.rn.f32 	%f352, %f317, %f312, %f272;
	fma.rn.f32 	%f353, %f317, %f313, %f273;
	fma.rn.f32 	%f354, %f318, %f306, %f274;
	fma.rn.f32 	%f355, %f318, %f307, %f275;
	fma.rn.f32 	%f356, %f318, %f308, %f276;
	fma.rn.f32 	%f357, %f318, %f309, %f277;
	fma.rn.f32 	%f358, %f318, %f310, %f278;
	fma.rn.f32 	%f359, %f318, %f311, %f279;
	fma.rn.f32 	%f360, %f318, %f312, %f280;
	fma.rn.f32 	%f361, %f318, %f313, %f281;
	fma.rn.f32 	%f362, %f319, %f306, %f282;
	fma.rn.f32 	%f363, %f319, %f307, %f283;
	fma.rn.f32 	%f364, %f319, %f308, %f284;
	fma.rn.f32 	%f365, %f319, %f309, %f285;
	fma.rn.f32 	%f366, %f319, %f310, %f286;
	fma.rn.f32 	%f367, %f319, %f311, %f287;
	fma.rn.f32 	%f368, %f319, %f312, %f288;
	fma.rn.f32 	%f369, %f319, %f313, %f289;
	fma.rn.f32 	%f370, %f320, %f306, %f290;
	fma.rn.f32 	%f371, %f320, %f307, %f291;
	fma.rn.f32 	%f372, %f320, %f308, %f292;
	fma.rn.f32 	%f373, %f320, %f309, %f293;
	fma.rn.f32 	%f374, %f320, %f310, %f294;
	fma.rn.f32 	%f375, %f320, %f311, %f295;
	fma.rn.f32 	%f376, %f320, %f312, %f296;
	fma.rn.f32 	%f377, %f320, %f313, %f297;
	fma.rn.f32 	%f378, %f321, %f306, %f298;
	fma.rn.f32 	%f379, %f321, %f307, %f299;
	fma.rn.f32 	%f380, %f321, %f308, %f300;
	fma.rn.f32 	%f381, %f321, %f309, %f301;
	fma.rn.f32 	%f382, %f321, %f310, %f302;
	fma.rn.f32 	%f383, %f321, %f311, %f303;
	fma.rn.f32 	%f384, %f321, %f312, %f304;
	fma.rn.f32 	%f385, %f321, %f313, %f305;
	ld.shared.v4.f32 	{%f386, %f387, %f388, %f389}, [%r70+1536];
	ld.shared.v4.f32 	{%f390, %f391, %f392, %f393}, [%r70+1792];
	ld.shared.v4.f32 	{%f394, %f395, %f396, %f397}, [%r76+1536];
	ld.shared.v4.f32 	{%f398, %f399, %f400, %f401}, [%r76+1792];
	fma.rn.f32 	%f402, %f394, %f386, %f322;
	fma.rn.f32 	%f403, %f394, %f387, %f323;
	fma.rn.f32 	%f404, %f394, %f388, %f324;
	fma.rn.f32 	%f405, %f394, %f389, %f325;
	fma.rn.f32 	%f406, %f394, %f390, %f326;
	fma.rn.f32 	%f407, %f394, %f391, %f327;
	fma.rn.f32 	%f408, %f394, %f392, %f328;
	fma.rn.f32 	%f409, %f394, %f393, %f329;
	fma.rn.f32 	%f410, %f395, %f386, %f330;
	fma.rn.f32 	%f411, %f395, %f387, %f331;
	fma.rn.f32 	%f412, %f395, %f388, %f332;
	fma.rn.f32 	%f413, %f395, %f389, %f333;
	fma.rn.f32 	%f414, %f395, %f390, %f334;
	fma.rn.f32 	%f415, %f395, %f391, %f335;
	fma.rn.f32 	%f416, %f395, %f392, %f336;
	fma.rn.f32 	%f417, %f395, %f393, %f337;
	fma.rn.f32 	%f418, %f396, %f386, %f338;
	fma.rn.f32 	%f419, %f396, %f387, %f339;
	fma.rn.f32 	%f420, %f396, %f388, %f340;
	fma.rn.f32 	%f421, %f396, %f389, %f341;
	fma.rn.f32 	%f422, %f396, %f390, %f342;
	fma.rn.f32 	%f423, %f396, %f391, %f343;
	fma.rn.f32 	%f424, %f396, %f392, %f344;
	fma.rn.f32 	%f425, %f396, %f393, %f345;
	fma.rn.f32 	%f426, %f397, %f386, %f346;
	fma.rn.f32 	%f427, %f397, %f387, %f347;
	fma.rn.f32 	%f428, %f397, %f388, %f348;
	fma.rn.f32 	%f429, %f397, %f389, %f349;
	fma.rn.f32 	%f430, %f397, %f390, %f350;
	fma.rn.f32 	%f431, %f397, %f391, %f351;
	fma.rn.f32 	%f432, %f397, %f392, %f352;
	fma.rn.f32 	%f433, %f397, %f393, %f353;
	fma.rn.f32 	%f434, %f398, %f386, %f354;
	fma.rn.f32 	%f435, %f398, %f387, %f355;
	fma.rn.f32 	%f436, %f398, %f388, %f356;
	fma.rn.f32 	%f437, %f398, %f389, %f357;
	fma.rn.f32 	%f438, %f398, %f390, %f358;
	fma.rn.f32 	%f439, %f398, %f391, %f359;
	fma.rn.f32 	%f440, %f398, %f392, %f360;
	fma.rn.f32 	%f441, %f398, %f393, %f361;
	fma.rn.f32 	%f442, %f399, %f386, %f362;
	fma.rn.f32 	%f443, %f399, %f387, %f363;
	fma.rn.f32 	%f444, %f399, %f388, %f364;
	fma.rn.f32 	%f445, %f399, %f389, %f365;
	fma.rn.f32 	%f446, %f399, %f390, %f366;
	fma.rn.f32 	%f447, %f399, %f391, %f367;
	fma.rn.f32 	%f448, %f399, %f392, %f368;
	fma.rn.f32 	%f449, %f399, %f393, %f369;
	fma.rn.f32 	%f450, %f400, %f386, %f370;
	fma.rn.f32 	%f451, %f400, %f387, %f371;
	fma.rn.f32 	%f452, %f400, %f388, %f372;
	fma.rn.f32 	%f453, %f400, %f389, %f373;
	fma.rn.f32 	%f454, %f400, %f390, %f374;
	fma.rn.f32 	%f455, %f400, %f391, %f375;
	fma.rn.f32 	%f456, %f400, %f392, %f376;
	fma.rn.f32 	%f457, %f400, %f393, %f377;
	fma.rn.f32 	%f458, %f401, %f386, %f378;
	fma.rn.f32 	%f459, %f401, %f387, %f379;
	fma.rn.f32 	%f460, %f401, %f388, %f380;
	fma.rn.f32 	%f461, %f401, %f389, %f381;
	fma.rn.f32 	%f462, %f401, %f390, %f382;
	fma.rn.f32 	%f463, %f401, %f391, %f383;
	fma.rn.f32 	%f464, %f401, %f392, %f384;
	fma.rn.f32 	%f465, %f401, %f393, %f385;
	ld.shared.v4.f32 	{%f466, %f467, %f468, %f469}, [%r70+2048];
	ld.shared.v4.f32 	{%f470, %f471, %f472, %f473}, [%r70+2304];
	ld.shared.v4.f32 	{%f474, %f475, %f476, %f477}, [%r76+2048];
	ld.shared.v4.f32 	{%f478, %f479, %f480, %f481}, [%r76+2304];
	fma.rn.f32 	%f482, %f474, %f466, %f402;
	fma.rn.f32 	%f483, %f474, %f467, %f403;
	fma.rn.f32 	%f484, %f474, %f468, %f404;
	fma.rn.f32 	%f485, %f474, %f469, %f405;
	fma.rn.f32 	%f486, %f474, %f470, %f406;
	fma.rn.f32 	%f487, %f474, %f471, %f407;
	fma.rn.f32 	%f488, %f474, %f472, %f408;
	fma.rn.f32 	%f489, %f474, %f473, %f409;
	fma.rn.f32 	%f490, %f475, %f466, %f410;
	fma.rn.f32 	%f491, %f475, %f467, %f411;
	fma.rn.f32 	%f492, %f475, %f468, %f412;
	fma.rn.f32 	%f493, %f475, %f469, %f413;
	fma.rn.f32 	%f494, %f475, %f470, %f414;
	fma.rn.f32 	%f495, %f475, %f471, %f415;
	fma.rn.f32 	%f496, %f475, %f472, %f416;
	fma.rn.f32 	%f497, %f475, %f473, %f417;
	fma.rn.f32 	%f498, %f476, %f466, %f418;
	fma.rn.f32 	%f499, %f476, %f467, %f419;
	fma.rn.f32 	%f500, %f476, %f468, %f420;
	fma.rn.f32 	%f501, %f476, %f469, %f421;
	fma.rn.f32 	%f502, %f476, %f470, %f422;
	fma.rn.f32 	%f503, %f476, %f471, %f423;
	fma.rn.f32 	%f504, %f476, %f472, %f424;
	fma.rn.f32 	%f505, %f476, %f473, %f425;
	fma.rn.f32 	%f506, %f477, %f466, %f426;
	fma.rn.f32 	%f507, %f477, %f467, %f427;
	fma.rn.f32 	%f508, %f477, %f468, %f428;
	fma.rn.f32 	%f509, %f477, %f469, %f429;
	fma.rn.f32 	%f510, %f477, %f470, %f430;
	fma.rn.f32 	%f511, %f477, %f471, %f431;
	fma.rn.f32 	%f512, %f477, %f472, %f432;
	fma.rn.f32 	%f513, %f477, %f473, %f433;
	fma.rn.f32 	%f514, %f478, %f466, %f434;
	fma.rn.f32 	%f515, %f478, %f467, %f435;
	fma.rn.f32 	%f516, %f478, %f468, %f436;
	fma.rn.f32 	%f517, %f478, %f469, %f437;
	fma.rn.f32 	%f518, %f478, %f470, %f438;
	fma.rn.f32 	%f519, %f478, %f471, %f439;
	fma.rn.f32 	%f520, %f478, %f472, %f440;
	fma.rn.f32 	%f521, %f478, %f473, %f441;
	fma.rn.f32 	%f522, %f479, %f466, %f442;
	fma.rn.f32 	%f523, %f479, %f467, %f443;
	fma.rn.f32 	%f524, %f479, %f468, %f444;
	fma.rn.f32 	%f525, %f479, %f469, %f445;
	fma.rn.f32 	%f526, %f479, %f470, %f446;
	fma.rn.f32 	%f527, %f479, %f471, %f447;
	fma.rn.f32 	%f528, %f479, %f472, %f448;
	fma.rn.f32 	%f529, %f479, %f473, %f449;
	fma.rn.f32 	%f530, %f480, %f466, %f450;
	fma.rn.f32 	%f531, %f480, %f467, %f451;
	fma.rn.f32 	%f532, %f480, %f468, %f452;
	fma.rn.f32 	%f533, %f480, %f469, %f453;
	fma.rn.f32 	%f534, %f480, %f470, %f454;
	fma.rn.f32 	%f535, %f480, %f471, %f455;
	fma.rn.f32 	%f536, %f480, %f472, %f456;
	fma.rn.f32 	%f537, %f480, %f473, %f457;
	fma.rn.f32 	%f538, %f481, %f466, %f458;
	fma.rn.f32 	%f539, %f481, %f467, %f459;
	fma.rn.f32 	%f540, %f481, %f468, %f460;
	fma.rn.f32 	%f541, %f481, %f469, %f461;
	fma.rn.f32 	%f542, %f481, %f470, %f462;
	fma.rn.f32 	%f543, %f481, %f471, %f463;
	fma.rn.f32 	%f544, %f481, %f472, %f464;
	fma.rn.f32 	%f545, %f481, %f473, %f465;
	ld.shared.v4.f32 	{%f546, %f547, %f548, %f549}, [%r70+2560];
	ld.shared.v4.f32 	{%f550, %f551, %f552, %f553}, [%r70+2816];
	ld.shared.v4.f32 	{%f554, %f555, %f556, %f557}, [%r76+2560];
	ld.shared.v4.f32 	{%f558, %f559, %f560, %f561}, [%r76+2816];
	fma.rn.f32 	%f562, %f554, %f546, %f482;
	fma.rn.f32 	%f563, %f554, %f547, %f483;
	fma.rn.f32 	%f564, %f554, %f548, %f484;
	fma.rn.f32 	%f565, %f554, %f549, %f485;
	fma.rn.f32 	%f566, %f554, %f550, %f486;
	fma.rn.f32 	%f567, %f554, %f551, %f487;
	fma.rn.f32 	%f568, %f554, %f552, %f488;
	fma.rn.f32 	%f569, %f554, %f553, %f489;
	fma.rn.f32 	%f570, %f555, %f546, %f490;
	fma.rn.f32 	%f571, %f555, %f547, %f491;
	fma.rn.f32 	%f572, %f555, %f548, %f492;
	fma.rn.f32 	%f573, %f555, %f549, %f493;
	fma.rn.f32 	%f574, %f555, %f550, %f494;
	fma.rn.f32 	%f575, %f555, %f551, %f495;
	fma.rn.f32 	%f576, %f555, %f552, %f496;
	fma.rn.f32 	%f577, %f555, %f553, %f497;
	fma.rn.f32 	%f578, %f556, %f546, %f498;
	fma.rn.f32 	%f579, %f556, %f547, %f499;
	fma.rn.f32 	%f580, %f556, %f548, %f500;
	fma.rn.f32 	%f581, %f556, %f549, %f501;
	fma.rn.f32 	%f582, %f556, %f550, %f502;
	fma.rn.f32 	%f583, %f556, %f551, %f503;
	fma.rn.f32 	%f584, %f556, %f552, %f504;
	fma.rn.f32 	%f585, %f556, %f553, %f505;
	fma.rn.f32 	%f586, %f557, %f546, %f506;
	fma.rn.f32 	%f587, %f557, %f547, %f507;
	fma.rn.f32 	%f588, %f557, %f548, %f508;
	fma.rn.f32 	%f589, %f557, %f549, %f509;
	fma.rn.f32 	%f590, %f557, %f550, %f510;
	fma.rn.f32 	%f591, %f557, %f551, %f511;
	fma.rn.f32 	%f592, %f557, %f552, %f512;
	fma.rn.f32 	%f593, %f557, %f553, %f513;
	fma.rn.f32 	%f594, %f558, %f546, %f514;
	fma.rn.f32 	%f595, %f558, %f547, %f515;
	fma.rn.f32 	%f596, %f558, %f548, %f516;
	fma.rn.f32 	%f597, %f558, %f549, %f517;
	fma.rn.f32 	%f598, %f558, %f550, %f518;
	fma.rn.f32 	%f599, %f558, %f551, %f519;
	fma.rn.f32 	%f600, %f558, %f552, %f520;
	fma.rn.f32 	%f601, %f558, %f553, %f521;
	fma.rn.f32 	%f602, %f559, %f546, %f522;
	fma.rn.f32 	%f603, %f559, %f547, %f523;
	fma.rn.f32 	%f604, %f559, %f548, %f524;
	fma.rn.f32 	%f605, %f559, %f549, %f525;
	fma.rn.f32 	%f606, %f559, %f550, %f526;
	fma.rn.f32 	%f607, %f559, %f551, %f527;
	fma.rn.f32 	%f608, %f559, %f552, %f528;
	fma.rn.f32 	%f609, %f559, %f553, %f529;
	fma.rn.f32 	%f610, %f560, %f546, %f530;
	fma.rn.f32 	%f611, %f560, %f547, %f531;
	fma.rn.f32 	%f612, %f560, %f548, %f532;
	fma.rn.f32 	%f613, %f560, %f549, %f533;
	fma.rn.f32 	%f614, %f560, %f550, %f534;
	fma.rn.f32 	%f615, %f560, %f551, %f535;
	fma.rn.f32 	%f616, %f560, %f552, %f536;
	fma.rn.f32 	%f617, %f560, %f553, %f537;
	fma.rn.f32 	%f618, %f561, %f546, %f538;
	fma.rn.f32 	%f619, %f561, %f547, %f539;
	fma.rn.f32 	%f620, %f561, %f548, %f540;
	fma.rn.f32 	%f621, %f561, %f549, %f541;
	fma.rn.f32 	%f622, %f561, %f550, %f542;
	fma.rn.f32 	%f623, %f561, %f551, %f543;
	fma.rn.f32 	%f624, %f561, %f552, %f544;
	fma.rn.f32 	%f625, %f561, %f553, %f545;
	ld.shared.v4.f32 	{%f626, %f627, %f628, %f629}, [%r70+3072];
	ld.shared.v4.f32 	{%f630, %f631, %f632, %f633}, [%r70+3328];
	ld.shared.v4.f32 	{%f634, %f635, %f636, %f637}, [%r76+3072];
	ld.shared.v4.f32 	{%f638, %f639, %f640, %f641}, [%r76+3328];
	fma.rn.f32 	%f642, %f634, %f626, %f562;
	fma.rn.f32 	%f643, %f634, %f627, %f563;
	fma.rn.f32 	%f644, %f634, %f628, %f564;
	fma.rn.f32 	%f645, %f634, %f629, %f565;
	fma.rn.f32 	%f646, %f634, %f630, %f566;
	fma.rn.f32 	%f647, %f634, %f631, %f567;
	fma.rn.f32 	%f648, %f634, %f632, %f568;
	fma.rn.f32 	%f649, %f634, %f633, %f569;
	fma.rn.f32 	%f650, %f635, %f626, %f570;
	fma.rn.f32 	%f651, %f635, %f627, %f571;
	fma.rn.f32 	%f652, %f635, %f628, %f572;
	fma.rn.f32 	%f653, %f635, %f629, %f573;
	fma.rn.f32 	%f654, %f635, %f630, %f574;
	fma.rn.f32 	%f655, %f635, %f631, %f575;
	fma.rn.f32 	%f656, %f635, %f632, %f576;
	fma.rn.f32 	%f657, %f635, %f633, %f577;
	fma.rn.f32 	%f658, %f636, %f626, %f578;
	fma.rn.f32 	%f659, %f636, %f627, %f579;
	fma.rn.f32 	%f660, %f636, %f628, %f580;
	fma.rn.f32 	%f661, %f636, %f629, %f581;
	fma.rn.f32 	%f662, %f636, %f630, %f582;
	fma.rn.f32 	%f663, %f636, %f631, %f583;
	fma.rn.f32 	%f664, %f636, %f632, %f584;
	fma.rn.f32 	%f665, %f636, %f633, %f585;
	fma.rn.f32 	%f666, %f637, %f626, %f586;
	fma.rn.f32 	%f667, %f637, %f627, %f587;
	fma.rn.f32 	%f668, %f637, %f628, %f588;
	fma.rn.f32 	%f669, %f637, %f629, %f589;
	fma.rn.f32 	%f670, %f637, %f630, %f590;
	fma.rn.f32 	%f671, %f637, %f631, %f591;
	fma.rn.f32 	%f672, %f637, %f632, %f592;
	fma.rn.f32 	%f673, %f637, %f633, %f593;
	fma.rn.f32 	%f674, %f638, %f626, %f594;
	fma.rn.f32 	%f675, %f638, %f627, %f595;
	fma.rn.f32 	%f676, %f638, %f628, %f596;
	fma.rn.f32 	%f677, %f638, %f629, %f597;
	fma.rn.f32 	%f678, %f638, %f630, %f598;
	fma.rn.f32 	%f679, %f638, %f631, %f599;
	fma.rn.f32 	%f680, %f638, %f632, %f600;
	fma.rn.f32 	%f681, %f638, %f633, %f601;
	fma.rn.f32 	%f682, %f639, %f626, %f602;
	fma.rn.f32 	%f683, %f639, %f627, %f603;
	fma.rn.f32 	%f684, %f639, %f628, %f604;
	fma.rn.f32 	%f685, %f639, %f629, %f605;
	fma.rn.f32 	%f686, %f639, %f630, %f606;
	fma.rn.f32 	%f687, %f639, %f631, %f607;
	fma.rn.f32 	%f688, %f639, %f632, %f608;
	fma.rn.f32 	%f689, %f639, %f633, %f609;
	fma.rn.f32 	%f690, %f640, %f626, %f610;
	fma.rn.f32 	%f691, %f640, %f627, %f611;
	fma.rn.f32 	%f692, %f640, %f628, %f612;
	fma.rn.f32 	%f693, %f640, %f629, %f613;
	fma.rn.f32 	%f694, %f640, %f630, %f614;
	fma.rn.f32 	%f695, %f640, %f631, %f615;
	fma.rn.f32 	%f696, %f640, %f632, %f616;
	fma.rn.f32 	%f697, %f640, %f633, %f617;
	fma.rn.f32 	%f698, %f641, %f626, %f618;
	fma.rn.f32 	%f699, %f641, %f627, %f619;
	fma.rn.f32 	%f700, %f641, %f628, %f620;
	fma.rn.f32 	%f701, %f641, %f629, %f621;
	fma.rn.f32 	%f702, %f641, %f630, %f622;
	fma.rn.f32 	%f703, %f641, %f631, %f623;
	fma.rn.f32 	%f704, %f641, %f632, %f624;
	fma.rn.f32 	%f705, %f641, %f633, %f625;
	ld.shared.v4.f32 	{%f706, %f707, %f708, %f709}, [%r70+3584];
	ld.shared.v4.f32 	{%f710, %f711, %f712, %f713}, [%r70+3840];
	ld.shared.v4.f32 	{%f714, %f715, %f716, %f717}, [%r76+3584];
	ld.shared.v4.f32 	{%f718, %f719, %f720, %f721}, [%r76+3840];
	fma.rn.f32 	%f1396, %f714, %f706, %f642;
	fma.rn.f32 	%f1395, %f714, %f707, %f643;
	fma.rn.f32 	%f1394, %f714, %f708, %f644;
	fma.rn.f32 	%f1393, %f714, %f709, %f645;
	fma.rn.f32 	%f1392, %f714, %f710, %f646;
	fma.rn.f32 	%f1391, %f714, %f711, %f647;
	fma.rn.f32 	%f1390, %f714, %f712, %f648;
	fma.rn.f32 	%f1389, %f714, %f713, %f649;
	fma.rn.f32 	%f1388, %f715, %f706, %f650;
	fma.rn.f32 	%f1387, %f715, %f707, %f651;
	fma.rn.f32 	%f1386, %f715, %f708, %f652;
	fma.rn.f32 	%f1385, %f715, %f709, %f653;
	fma.rn.f32 	%f1384, %f715, %f710, %f654;
	fma.rn.f32 	%f1383, %f715, %f711, %f655;
	fma.rn.f32 	%f1382, %f715, %f712, %f656;
	fma.rn.f32 	%f1381, %f715, %f713, %f657;
	fma.rn.f32 	%f1380, %f716, %f706, %f658;
	fma.rn.f32 	%f1379, %f716, %f707, %f659;
	fma.rn.f32 	%f1378, %f716, %f708, %f660;
	fma.rn.f32 	%f1377, %f716, %f709, %f661;
	fma.rn.f32 	%f1376, %f716, %f710, %f662;
	fma.rn.f32 	%f1375, %f716, %f711, %f663;
	fma.rn.f32 	%f1374, %f716, %f712, %f664;
	fma.rn.f32 	%f1373, %f716, %f713, %f665;
	fma.rn.f32 	%f1372, %f717, %f706, %f666;
	fma.rn.f32 	%f1371, %f717, %f707, %f667;
	fma.rn.f32 	%f1370, %f717, %f708, %f668;
	fma.rn.f32 	%f1369, %f717, %f709, %f669;
	fma.rn.f32 	%f1368, %f717, %f710, %f670;
	fma.rn.f32 	%f1367, %f717, %f711, %f671;
	fma.rn.f32 	%f1366, %f717, %f712, %f672;
	fma.rn.f32 	%f1365, %f717, %f713, %f673;
	fma.rn.f32 	%f1397, %f718, %f706, %f674;
	fma.rn.f32 	%f1398, %f718, %f707, %f675;
	fma.rn.f32 	%f1399, %f718, %f708, %f676;
	fma.rn.f32 	%f1400, %f718, %f709, %f677;
	fma.rn.f32 	%f1401, %f718, %f710, %f678;
	fma.rn.f32 	%f1402, %f718, %f711, %f679;
	fma.rn.f32 	%f1403, %f718, %f712, %f680;
	fma.rn.f32 	%f1404, %f718, %f713, %f681;
	fma.rn.f32 	%f1405, %f719, %f706, %f682;
	fma.rn.f32 	%f1406, %f719, %f707, %f683;
	fma.rn.f32 	%f1407, %f719, %f708, %f684;
	fma.rn.f32 	%f1408, %f719, %f709, %f685;
	fma.rn.f32 	%f1409, %f719, %f710, %f686;
	fma.rn.f32 	%f1410, %f719, %f711, %f687;
	fma.rn.f32 	%f1411, %f719, %f712, %f688;
	fma.rn.f32 	%f1412, %f719, %f713, %f689;
	fma.rn.f32 	%f1413, %f720, %f706, %f690;
	fma.rn.f32 	%f1414, %f720, %f707, %f691;
	fma.rn.f32 	%f1415, %f720, %f708, %f692;
	fma.rn.f32 	%f1416, %f720, %f709, %f693;
	fma.rn.f32 	%f1417, %f720, %f710, %f694;
	fma.rn.f32 	%f1418, %f720, %f711, %f695;
	fma.rn.f32 	%f1419, %f720, %f712, %f696;
	fma.rn.f32 	%f1420, %f720, %f713, %f697;
	fma.rn.f32 	%f1421, %f721, %f706, %f698;
	fma.rn.f32 	%f1422, %f721, %f707, %f699;
	fma.rn.f32 	%f1423, %f721, %f708, %f700;
	fma.rn.f32 	%f1424, %f721, %f709, %f701;
	fma.rn.f32 	%f1425, %f721, %f710, %f702;
	fma.rn.f32 	%f1426, %f721, %f711, %f703;
	fma.rn.f32 	%f1427, %f721, %f712, %f704;
	fma.rn.f32 	%f1428, %f721, %f713, %f705;
	bar.sync 	0;
	ld.local.f32 	%f722, [%rd1+4];
	ld.local.v2.f32 	{%f723, %f724}, [%rd1+8];
	not.b32 	%r77, %r72;
	and.b32  	%r78, %r77, 4096;
	shl.b32 	%r79, %r57, 3;
	and.b32  	%r80, %r79, 1984;
	add.s32 	%r81, %r80, %r66;
	shl.b32 	%r82, %r57, 9;
	and.b32  	%r83, %r82, 512;
	add.s32 	%r84, %r81, %r83;
	shr.u32 	%r85, %r57, 1;
	and.b32  	%r86, %r85, 3;
	or.b32  	%r87, %r84, %r86;
	shl.b32 	%r88, %r87, 2;
	add.s32 	%r89, %r75, %r88;
	add.s32 	%r90, %r89, %r78;
	st.shared.f32 	[%r90], %f65;
	st.shared.f32 	[%r90+512], %f722;
	st.shared.f32 	[%r90+1024], %f723;
	st.shared.f32 	[%r90+1536], %f724;
	shl.b32 	%r91, %r57, 1;
	and.b32  	%r92, %r91, 508;
	shl.b32 	%r93, %r65, 5;
	and.b32  	%r94, %r93, 32;
	add.s32 	%r95, %r92, %r94;
	and.b32  	%r96, %r65, 254;
	or.b32  	%r97, %r58, %r96;
	shl.b32 	%r98, %r97, 6;
	add.s32 	%r99, %r95, %r98;
	shl.b32 	%r100, %r99, 2;
	add.s32 	%r101, %r69, %r100;
	add.s32 	%r102, %r101, %r78;
	st.shared.v4.f32 	[%r102], {%f142, %f143, %f144, %f145};
	add.s32 	%r122, %r122, 1024;
	add.s32 	%r121, %r121, 8;
	add.s64 	%rd25, %rd25, 32768;
	add.s64 	%rd24, %rd24, 32;
	add.s32 	%r120, %r120, 8;
	setp.ne.s32 	%p1, %r121, 1024;
	@%p1 bra 	$L__BB0_1;
	ld.param.u64 	%rd23, [mm_kernel0_param_2];
	st.local.f32 	[%rd1], %f65;
	bar.sync 	0;
	mov.u32 	%r103, %tid.y;
	shl.b32 	%r104, %r103, 4;
	mov.u32 	%r105, _ZZ10mm_kernel0E8B_shared;
	add.s32 	%r106, %r105, %r104;
	ld.shared.v4.f32 	{%f725, %f726, %f727, %f728}, [%r106+4096];
	ld.shared.v4.f32 	{%f729, %f730, %f731, %f732}, [%r106+4352];
	mov.u32 	%r107, %tid.x;
	shl.b32 	%r108, %r107, 4;
	mov.u32 	%r109, _ZZ10mm_kernel0E8A_shared;
	add.s32 	%r110, %r109, %r108;
	ld.shared.v4.f32 	{%f733, %f734, %f735, %f736}, [%r110+4096];
	ld.shared.v4.f32 	{%f737, %f738, %f739, %f740}, [%r110+4352];
	fma.rn.f32 	%f741, %f733, %f725, %f1396;
	fma.rn.f32 	%f742, %f733, %f726, %f1395;
	fma.rn.f32 	%f743, %f733, %f727, %f1394;
	fma.rn.f32 	%f744, %f733, %f728, %f1393;
	fma.rn.f32 	%f745, %f733, %f729, %f1392;
	fma.rn.f32 	%f746, %f733, %f730, %f1391;
	fma.rn.f32 	%f747, %f733, %f731, %f1390;
	fma.rn.f32 	%f748, %f733, %f732, %f1389;
	fma.rn.f32 	%f749, %f734, %f725, %f1388;
	fma.rn.f32 	%f750, %f734, %f726, %f1387;
	fma.rn.f32 	%f751, %f734, %f727, %f1386;
	fma.rn.f32 	%f752, %f734, %f728, %f1385;
	fma.rn.f32 	%f753, %f734, %f729, %f1384;
	fma.rn.f32 	%f754, %f734, %f730, %f1383;
	fma.rn.f32 	%f755, %f734, %f731, %f1382;
	fma.rn.f32 	%f756, %f734, %f732, %f1381;
	fma.rn.f32 	%f757, %f735, %f725, %f1380;
	fma.rn.f32 	%f758, %f735, %f726, %f1379;
	fma.rn.f32 	%f759, %f735, %f727, %f1378;
	fma.rn.f32 	%f760, %f735, %f728, %f1377;
	fma.rn.f32 	%f761, %f735, %f729, %f1376;
	fma.rn.f32 	%f762, %f735, %f730, %f1375;
	fma.rn.f32 	%f763, %f735, %f731, %f1374;
	fma.rn.f32 	%f764, %f735, %f732, %f1373;
	fma.rn.f32 	%f765, %f736, %f725, %f1372;
	fma.rn.f32 	%f766, %f736, %f726, %f1371;
	fma.rn.f32 	%f767, %f736, %f727, %f1370;
	fma.rn.f32 	%f768, %f736, %f728, %f1369;
	fma.rn.f32 	%f769, %f736, %f729, %f1368;
	fma.rn.f32 	%f770, %f736, %f730, %f1367;
	fma.rn.f32 	%f771, %f736, %f731, %f1366;
	fma.rn.f32 	%f772, %f736, %f732, %f1365;
	fma.rn.f32 	%f773, %f737, %f725, %f1397;
	fma.rn.f32 	%f774, %f737, %f726, %f1398;
	fma.rn.f32 	%f775, %f737, %f727, %f1399;
	fma.rn.f32 	%f776, %f737, %f728, %f1400;
	fma.rn.f32 	%f777, %f737, %f729, %f1401;
	fma.rn.f32 	%f778, %f737, %f730, %f1402;
	fma.rn.f32 	%f779, %f737, %f731, %f1403;
	fma.rn.f32 	%f780, %f737, %f732, %f1404;
	fma.rn.f32 	%f781, %f738, %f725, %f1405;
	fma.rn.f32 	%f782, %f738, %f726, %f1406;
	fma.rn.f32 	%f783, %f738, %f727, %f1407;
	fma.rn.f32 	%f784, %f738, %f728, %f1408;
	fma.rn.f32 	%f785, %f738, %f729, %f1409;
	fma.rn.f32 	%f786, %f738, %f730, %f1410;
	fma.rn.f32 	%f787, %f738, %f731, %f1411;
	fma.rn.f32 	%f788, %f738, %f732, %f1412;
	fma.rn.f32 	%f789, %f739, %f725, %f1413;
	fma.rn.f32 	%f790, %f739, %f726, %f1414;
	fma.rn.f32 	%f791, %f739, %f727, %f1415;
	fma.rn.f32 	%f792, %f739, %f728, %f1416;
	fma.rn.f32 	%f793, %f739, %f729, %f1417;
	fma.rn.f32 	%f794, %f739, %f730, %f1418;
	fma.rn.f32 	%f795, %f739, %f731, %f1419;
	fma.rn.f32 	%f796, %f739, %f732, %f1420;
	fma.rn.f32 	%f797, %f740, %f725, %f1421;
	fma.rn.f32 	%f798, %f740, %f726, %f1422;
	fma.rn.f32 	%f799, %f740, %f727, %f1423;
	fma.rn.f32 	%f800, %f740, %f728, %f1424;
	fma.rn.f32 	%f801, %f740, %f729, %f1425;
	fma.rn.f32 	%f802, %f740, %f730, %f1426;
	fma.rn.f32 	%f803, %f740, %f731, %f1427;
	fma.rn.f32 	%f804, %f740, %f732, %f1428;
	ld.shared.v4.f32 	{%f805, %f806, %f807, %f808}, [%r106+4608];
	ld.shared.v4.f32 	{%f809, %f810, %f811, %f812}, [%r106+4864];
	ld.shared.v4.f32 	{%f813, %f814, %f815, %f816}, [%r110+4608];
	ld.shared.v4.f32 	{%f817, %f818, %f819, %f820}, [%r110+4864];
	fma.rn.f32 	%f821, %f813, %f805, %f741;
	fma.rn.f32 	%f822, %f813, %f806, %f742;
	fma.rn.f32 	%f823, %f813, %f807, %f743;
	fma.rn.f32 	%f824, %f813, %f808, %f744;
	fma.rn.f32 	%f825, %f813, %f809, %f745;
	fma.rn.f32 	%f826, %f813, %f810, %f746;
	fma.rn.f32 	%f827, %f813, %f811, %f747;
	fma.rn.f32 	%f828, %f813, %f812, %f748;
	fma.rn.f32 	%f829, %f814, %f805, %f749;
	fma.rn.f32 	%f830, %f814, %f806, %f750;
	fma.rn.f32 	%f831, %f814, %f807, %f751;
	fma.rn.f32 	%f832, %f814, %f808, %f752;
	fma.rn.f32 	%f833, %f814, %f809, %f753;
	fma.rn.f32 	%f834, %f814, %f810, %f754;
	fma.rn.f32 	%f835, %f814, %f811, %f755;
	fma.rn.f32 	%f836, %f814, %f812, %f756;
	fma.rn.f32 	%f837, %f815, %f805, %f757;
	fma.rn.f32 	%f838, %f815, %f806, %f758;
	fma.rn.f32 	%f839, %f815, %f807, %f759;
	fma.rn.f32 	%f840, %f815, %f808, %f760;
	fma.rn.f32 	%f841, %f815, %f809, %f761;
	fma.rn.f32 	%f842, %f815, %f810, %f762;
	fma.rn.f32 	%f843, %f815, %f811, %f763;
	fma.rn.f32 	%f844, %f815, %f812, %f764;
	fma.rn.f32 	%f845, %f816, %f805, %f765;
	fma.rn.f32 	%f846, %f816, %f806, %f766;
	fma.rn.f32 	%f847, %f816, %f807, %f767;
	fma.rn.f32 	%f848, %f816, %f808, %f768;
	fma.rn.f32 	%f849, %f816, %f809, %f769;
	fma.rn.f32 	%f850, %f816, %f810, %f770;
	fma.rn.f32 	%f851, %f816, %f811, %f771;
	fma.rn.f32 	%f852, %f816, %f812, %f772;
	fma.rn.f32 	%f853, %f817, %f805, %f773;
	fma.rn.f32 	%f854, %f817, %f806, %f774;
	fma.rn.f32 	%f855, %f817, %f807, %f775;
	fma.rn.f32 	%f856, %f817, %f808, %f776;
	fma.rn.f32 	%f857, %f817, %f809, %f777;
	fma.rn.f32 	%f858, %f817, %f810, %f778;
	fma.rn.f32 	%f859, %f817, %f811, %f779;
	fma.rn.f32 	%f860, %f817, %f812, %f780;
	fma.rn.f32 	%f861, %f818, %f805, %f781;
	fma.rn.f32 	%f862, %f818, %f806, %f782;
	fma.rn.f32 	%f863, %f818, %f807, %f783;
	fma.rn.f32 	%f864, %f818, %f808, %f784;
	fma.rn.f32 	%f865, %f818, %f809, %f785;
	fma.rn.f32 	%f866, %f818, %f810, %f786;
	fma.rn.f32 	%f867, %f818, %f811, %f787;
	fma.rn.f32 	%f868, %f818, %f812, %f788;
	fma.rn.f32 	%f869, %f819, %f805, %f789;
	fma.rn.f32 	%f870, %f819, %f806, %f790;
	fma.rn.f32 	%f871, %f819, %f807, %f791;
	fma.rn.f32 	%f872, %f819, %f808, %f792;
	fma.rn.f32 	%f873, %f819, %f809, %f793;
	fma.rn.f32 	%f874, %f819, %f810, %f794;
	fma.rn.f32 	%f875, %f819, %f811, %f795;
	fma.rn.f32 	%f876, %f819, %f812, %f796;
	fma.rn.f32 	%f877, %f820, %f805, %f797;
	fma.rn.f32 	%f878, %f820, %f806, %f798;
	fma.rn.f32 	%f879, %f820, %f807, %f799;
	fma.rn.f32 	%f880, %f820, %f808, %f800;
	fma.rn.f32 	%f881, %f820, %f809, %f801;
	fma.rn.f32 	%f882, %f820, %f810, %f802;
	fma.rn.f32 	%f883, %f820, %f811, %f803;
	fma.rn.f32 	%f884, %f820, %f812, %f804;
	ld.shared.v4.f32 	{%f885, %f886, %f887, %f888}, [%r106+5120];
	ld.shared.v4.f32 	{%f889, %f890, %f891, %f892}, [%r106+5376];
	ld.shared.v4.f32 	{%f893, %f894, %f895, %f896}, [%r110+5120];
	ld.shared.v4.f32 	{%f897, %f898, %f899, %f900}, [%r110+5376];
	fma.rn.f32 	%f901, %f893, %f885, %f821;
	fma.rn.f32 	%f902, %f893, %f886, %f822;
	fma.rn.f32 	%f903, %f893, %f887, %f823;
	fma.rn.f32 	%f904, %f893, %f888, %f824;
	fma.rn.f32 	%f905, %f893, %f889, %f825;
	fma.rn.f32 	%f906, %f893, %f890, %f826;
	fma.rn.f32 	%f907, %f893, %f891, %f827;
	fma.rn.f32 	%f908, %f893, %f892, %f828;
	fma.rn.f32 	%f909, %f894, %f885, %f829;
	fma.rn.f32 	%f910, %f894, %f886, %f830;
	fma.rn.f32 	%f911, %f894, %f887, %f831;
	fma.rn.f32 	%f912, %f894, %f888, %f832;
	fma.rn.f32 	%f913, %f894, %f889, %f833;
	fma.rn.f32 	%f914, %f894, %f890, %f834;
	fma.rn.f32 	%f915, %f894, %f891, %f835;
	fma.rn.f32 	%f916, %f894, %f892, %f836;
	fma.rn.f32 	%f917, %f895, %f885, %f837;
	fma.rn.f32 	%f918, %f895, %f886, %f838;
	fma.rn.f32 	%f919, %f895, %f887, %f839;
	fma.rn.f32 	%f920, %f895, %f888, %f840;
	fma.rn.f32 	%f921, %f895, %f889, %f841;
	fma.rn.f32 	%f922, %f895, %f890, %f842;
	fma.rn.f32 	%f923, %f895, %f891, %f843;
	fma.rn.f32 	%f924, %f895, %f892, %f844;
	fma.rn.f32 	%f925, %f896, %f885, %f845;
	fma.rn.f32 	%f926, %f896, %f886, %f846;
	fma.rn.f32 	%f927, %f896, %f887, %f847;
	fma.rn.f32 	%f928, %f896, %f888, %f848;
	fma.rn.f32 	%f929, %f896, %f889, %f849;
	fma.rn.f32 	%f930, %f896, %f890, %f850;
	fma.rn.f32 	%f931, %f896, %f891, %f851;
	fma.rn.f32 	%f932, %f896, %f892, %f852;
	fma.rn.f32 	%f933, %f897, %f885, %f853;
	fma.rn.f32 	%f934, %f897, %f886, %f854;
	fma.rn.f32 	%f935, %f897, %f887, %f855;
	fma.rn.f32 	%f936, %f897, %f888, %f856;
	fma.rn.f32 	%f937, %f897, %f889, %f857;
	fma.rn.f32 	%f938, %f897, %f890, %f858;
	fma.rn.f32 	%f939, %f897, %f891, %f859;
	fma.rn.f32 	%f940, %f897, %f892, %f860;
	fma.rn.f32 	%f941, %f898, %f885, %f861;
	fma.rn.f32 	%f942, %f898, %f886, %f862;
	fma.rn.f32 	%f943, %f898, %f887, %f863;
	fma.rn.f32 	%f944, %f898, %f888, %f864;
	fma.rn.f32 	%f945, %f898, %f889, %f865;
	fma.rn.f32 	%f946, %f898, %f890, %f866;
	fma.rn.f32 	%f947, %f898, %f891, %f867;
	fma.rn.f32 	%f948, %f898, %f892, %f868;
	fma.rn.f32 	%f949, %f899, %f885, %f869;
	fma.rn.f32 	%f950, %f899, %f886, %f870;
	fma.rn.f32 	%f951, %f899, %f887, %f871;
	fma.rn.f32 	%f952, %f899, %f888, %f872;
	fma.rn.f32 	%f953, %f899, %f889, %f873;
	fma.rn.f32 	%f954, %f899, %f890, %f874;
	fma.rn.f32 	%f955, %f899, %f891, %f875;
	fma.rn.f32 	%f956, %f899, %f892, %f876;
	fma.rn.f32 	%f957, %f900, %f885, %f877;
	fma.rn.f32 	%f958, %f900, %f886, %f878;
	fma.rn.f32 	%f959, %f900, %f887, %f879;
	fma.rn.f32 	%f960, %f900, %f888, %f880;
	fma.rn.f32 	%f961, %f900, %f889, %f881;
	fma.rn.f32 	%f962, %f900, %f890, %f882;
	fma.rn.f32 	%f963, %f900, %f891, %f883;
	fma.rn.f32 	%f964, %f900, %f892, %f884;
	ld.shared.v4.f32 	{%f965, %f966, %f967, %f968}, [%r106+5632];
	ld.shared.v4.f32 	{%f969, %f970, %f971, %f972}, [%r106+5888];
	ld.shared.v4.f32 	{%f973, %f974, %f975, %f976}, [%r110+5632];
	ld.shared.v4.f32 	{%f977, %f978, %f979, %f980}, [%r110+5888];
	fma.rn.f32 	%f981, %f973, %f965, %f901;
	fma.rn.f32 	%f982, %f973, %f966, %f902;
	fma.rn.f32 	%f983, %f973, %f967, %f903;
	fma.rn.f32 	%f984, %f973, %f968, %f904;
	fma.rn.f32 	%f985, %f973, %f969, %f905;
	fma.rn.f32 	%f986, %f973, %f970, %f906;
	fma.rn.f32 	%f987, %f973, %f971, %f907;
	fma.rn.f32 	%f988, %f973, %f972, %f908;
	fma.rn.f32 	%f989, %f974, %f965, %f909;
	fma.rn.f32 	%f990, %f974, %f966, %f910;
	fma.rn.f32 	%f991, %f974, %f967, %f911;
	fma.rn.f32 	%f992, %f974, %f968, %f912;
	fma.rn.f32 	%f993, %f974, %f969, %f913;
	fma.rn.f32 	%f994, %f974, %f970, %f914;
	fma.rn.f32 	%f995, %f974, %f971, %f915;
	fma.rn.f32 	%f996, %f974, %f972, %f916;
	fma.rn.f32 	%f997, %f975, %f965, %f917;
	fma.rn.f32 	%f998, %f975, %f966, %f918;
	fma.rn.f32 	%f999, %f975, %f967, %f919;
	fma.rn.f32 	%f1000, %f975, %f968, %f920;
	fma.rn.f32 	%f1001, %f975, %f969, %f921;
	fma.rn.f32 	%f1002, %f975, %f970, %f922;
	fma.rn.f32 	%f1003, %f975, %f971, %f923;
	fma.rn.f32 	%f1004, %f975, %f972, %f924;
	fma.rn.f32 	%f1005, %f976, %f965, %f925;
	fma.rn.f32 	%f1006, %f976, %f966, %f926;
	fma.rn.f32 	%f1007, %f976, %f967, %f927;
	fma.rn.f32 	%f1008, %f976, %f968, %f928;
	fma.rn.f32 	%f1009, %f976, %f969, %f929;
	fma.rn.f32 	%f1010, %f976, %f970, %f930;
	fma.rn.f32 	%f1011, %f976, %f971, %f931;
	fma.rn.f32 	%f1012, %f976, %f972, %f932;
	fma.rn.f32 	%f1013, %f977, %f965, %f933;
	fma.rn.f32 	%f1014, %f977, %f966, %f934;
	fma.rn.f32 	%f1015, %f977, %f967, %f935;
	fma.rn.f32 	%f1016, %f977, %f968, %f936;
	fma.rn.f32 	%f1017, %f977, %f969, %f937;
	fma.rn.f32 	%f1018, %f977, %f970, %f938;
	fma.rn.f32 	%f1019, %f977, %f971, %f939;
	fma.rn.f32 	%f1020, %f977, %f972, %f940;
	fma.rn.f32 	%f1021, %f978, %f965, %f941;
	fma.rn.f32 	%f1022, %f978, %f966, %f942;
	fma.rn.f32 	%f1023, %f978, %f967, %f943;
	fma.rn.f32 	%f1024, %f978, %f968, %f944;
	fma.rn.f32 	%f1025, %f978, %f969, %f945;
	fma.rn.f32 	%f1026, %f978, %f970, %f946;
	fma.rn.f32 	%f1027, %f978, %f971, %f947;
	fma.rn.f32 	%f1028, %f978, %f972, %f948;
	fma.rn.f32 	%f1029, %f979, %f965, %f949;
	fma.rn.f32 	%f1030, %f979, %f966, %f950;
	fma.rn.f32 	%f1031, %f979, %f967, %f951;
	fma.rn.f32 	%f1032, %f979, %f968, %f952;
	fma.rn.f32 	%f1033, %f979, %f969, %f953;
	fma.rn.f32 	%f1034, %f979, %f970, %f954;
	fma.rn.f32 	%f1035, %f979, %f971, %f955;
	fma.rn.f32 	%f1036, %f979, %f972, %f956;
	fma.rn.f32 	%f1037, %f980, %f965, %f957;
	fma.rn.f32 	%f1038, %f980, %f966, %f958;
	fma.rn.f32 	%f1039, %f980, %f967, %f959;
	fma.rn.f32 	%f1040, %f980, %f968, %f960;
	fma.rn.f32 	%f1041, %f980, %f969, %f961;
	fma.rn.f32 	%f1042, %f980, %f970, %f962;
	fma.rn.f32 	%f1043, %f980, %f971, %f963;
	fma.rn.f32 	%f1044, %f980, %f972, %f964;
	ld.shared.v4.f32 	{%f1045, %f1046, %f1047, %f1048}, [%r106+6144];
	ld.shared.v4.f32 	{%f1049, %f1050, %f1051, %f1052}, [%r106+6400];
	ld.shared.v4.f32 	{%f1053, %f1054, %f1055, %f1056}, [%r110+6144];
	ld.shared.v4.f32 	{%f1057, %f1058, %f1059, %f1060}, [%r110+6400];
	fma.rn.f32 	%f1061, %f1053, %f1045, %f981;
	fma.rn.f32 	%f1062, %f1053, %f1046, %f982;
	fma.rn.f32 	%f1063, %f1053, %f1047, %f983;
	fma.rn.f32 	%f1064, %f1053, %f1048, %f984;
	fma.rn.f32 	%f1065, %f1053, %f1049, %f985;
	fma.rn.f32 	%f1066, %f1053, %f1050, %f986;
	fma.rn.f32 	%f1067, %f1053, %f1051, %f987;
	fma.rn.f32 	%f1068, %f1053, %f1052, %f988;
	fma.rn.f32 	%f1069, %f1054, %f1045, %f989;
	fma.rn.f32 	%f1070, %f1054, %f1046, %f990;
	fma.rn.f32 	%f1071, %f1054, %f1047, %f991;
	fma.rn.f32 	%f1072, %f1054, %f1048, %f992;
	fma.rn.f32 	%f1073, %f1054, %f1049, %f993;
	fma.rn.f32 	%f1074, %f1054, %f1050, %f994;
	fma.rn.f32 	%f1075, %f1054, %f1051, %f995;
	fma.rn.f32 	%f1076, %f1054, %f1052, %f996;
	fma.rn.f32 	%f1077, %f1055, %f1045, %f997;
	fma.rn.f32 	%f1078, %f1055, %f1046, %f998;
	fma.rn.f32 	%f1079, %f1055, %f1047, %f999;
	fma.rn.f32 	%f1080, %f1055, %f1048, %f1000;
	fma.rn.f32 	%f1081, %f1055, %f1049, %f1001;
	fma.rn.f32 	%f1082, %f1055, %f1050, %f1002;
	fma.rn.f32 	%f1083, %f1055, %f1051, %f1003;
	fma.rn.f32 	%f1084, %f1055, %f1052, %f1004;
	fma.rn.f32 	%f1085, %f1056, %f1045, %f1005;
	fma.rn.f32 	%f1086, %f1056, %f1046, %f1006;
	fma.rn.f32 	%f1087, %f1056, %f1047, %f1007;
	fma.rn.f32 	%f1088, %f1056, %f1048, %f1008;
	fma.rn.f32 	%f1089, %f1056, %f1049, %f1009;
	fma.rn.f32 	%f1090, %f1056, %f1050, %f1010;
	fma.rn.f32 	%f1091, %f1056, %f1051, %f1011;
	fma.rn.f32 	%f1092, %f1056, %f1052, %f1012;
	fma.rn.f32 	%f1093, %f1057, %f1045, %f1013;
	fma.rn.f32 	%f1094, %f1057, %f1046, %f1014;
	fma.rn.f32 	%f1095, %f1057, %f1047, %f1015;
	fma.rn.f32 	%f1096, %f1057, %f1048, %f1016;
	fma.rn.f32 	%f1097, %f1057, %f1049, %f1017;
	fma.rn.f32 	%f1098, %f1057, %f1050, %f1018;
	fma.rn.f32 	%f1099, %f1057, %f1051, %f1019;
	fma.rn.f32 	%f1100, %f1057, %f1052, %f1020;
	fma.rn.f32 	%f1101, %f1058, %f1045, %f1021;
	fma.rn.f32 	%f1102, %f1058, %f1046, %f1022;
	fma.rn.f32 	%f1103, %f1058, %f1047, %f1023;
	fma.rn.f32 	%f1104, %f1058, %f1048, %f1024;
	fma.rn.f32 	%f1105, %f1058, %f1049, %f1025;
	fma.rn.f32 	%f1106, %f1058, %f1050, %f1026;
	fma.rn.f32 	%f1107, %f1058, %f1051, %f1027;
	fma.rn.f32 	%f1108, %f1058, %f1052, %f1028;
	fma.rn.f32 	%f1109, %f1059, %f1045, %f1029;
	fma.rn.f32 	%f1110, %f1059, %f1046, %f1030;
	fma.rn.f32 	%f1111, %f1059, %f1047, %f1031;
	fma.rn.f32 	%f1112, %f1059, %f1048, %f1032;
	fma.rn.f32 	%f1113, %f1059, %f1049, %f1033;
	fma.rn.f32 	%f1114, %f1059, %f1050, %f1034;
	fma.rn.f32 	%f1115, %f1059, %f1051, %f1035;
	fma.rn.f32 	%f1116, %f1059, %f1052, %f1036;
	fma.rn.f32 	%f1117, %f1060, %f1045, %f1037;
	fma.rn.f32 	%f1118, %f1060, %f1046, %f1038;
	fma.rn.f32 	%f1119, %f1060, %f1047, %f1039;
	fma.rn.f32 	%f1120, %f1060, %f1048, %f1040;
	fma.rn.f32 	%f1121, %f1060, %f1049, %f1041;
	fma.rn.f32 	%f1122, %f1060, %f1050, %f1042;
	fma.rn.f32 	%f1123, %f1060, %f1051, %f1043;
	fma.rn.f32 	%f1124, %f1060, %f1052, %f1044;
	ld.shared.v4.f32 	{%f1125, %f1126, %f1127, %f1128}, [%r106+6656];
	ld.shared.v4.f32 	{%f1129, %f1130, %f1131, %f1132}, [%r106+6912];
	ld.shared.v4.f32 	{%f1133, %f1134, %f1135, %f1136}, [%r110+6656];
	ld.shared.v4.f32 	{%f1137, %f1138, %f1139, %f1140}, [%r110+6912];
	fma.rn.f32 	%f1141, %f1133, %f1125, %f1061;
	fma.rn.f32 	%f1142, %f1133, %f1126, %f1062;
	fma.rn.f32 	%f1143, %f1133, %f1127, %f1063;
	fma.rn.f32 	%f1144, %f1133, %f1128, %f1064;
	fma.rn.f32 	%f1145, %f1133, %f1129, %f1065;
	fma.rn.f32 	%f1146, %f1133, %f1130, %f1066;
	fma.rn.f32 	%f1147, %f1133, %f1131, %f1067;
	fma.rn.f32 	%f1148, %f1133, %f1132, %f1068;
	fma.rn.f32 	%f1149, %f1134, %f1125, %f1069;
	fma.rn.f32 	%f1150, %f1134, %f1126, %f1070;
	fma.rn.f32 	%f1151, %f1134, %f1127, %f1071;
	fma.rn.f32 	%f1152, %f1134, %f1128, %f1072;
	fma.rn.f32 	%f1153, %f1134, %f1129, %f1073;
	fma.rn.f32 	%f1154, %f1134, %f1130, %f1074;
	fma.rn.f32 	%f1155, %f1134, %f1131, %f1075;
	fma.rn.f32 	%f1156, %f1134, %f1132, %f1076;
	fma.rn.f32 	%f1157, %f1135, %f1125, %f1077;
	fma.rn.f32 	%f1158, %f1135, %f1126, %f1078;
	fma.rn.f32 	%f1159, %f1135, %f1127, %f1079;
	fma.rn.f32 	%f1160, %f1135, %f1128, %f1080;
	fma.rn.f32 	%f1161, %f1135, %f1129, %f1081;
	fma.rn.f32 	%f1162, %f1135, %f1130, %f1082;
	fma.rn.f32 	%f1163, %f1135, %f1131, %f1083;
	fma.rn.f32 	%f1164, %f1135, %f1132, %f1084;
	fma.rn.f32 	%f1165, %f1136, %f1125, %f1085;
	fma.rn.f32 	%f1166, %f1136, %f1126, %f1086;
	fma.rn.f32 	%f1167, %f1136, %f1127, %f1087;
	fma.rn.f32 	%f1168, %f1136, %f1128, %f1088;
	fma.rn.f32 	%f1169, %f1136, %f1129, %f1089;
	fma.rn.f32 	%f1170, %f1136, %f1130, %f1090;
	fma.rn.f32 	%f1171, %f1136, %f1131, %f1091;
	fma.rn.f32 	%f1172, %f1136, %f1132, %f1092;
	fma.rn.f32 	%f1173, %f1137, %f1125, %f1093;
	fma.rn.f32 	%f1174, %f1137, %f1126, %f1094;
	fma.rn.f32 	%f1175, %f1137, %f1127, %f1095;
	fma.rn.f32 	%f1176, %f1137, %f1128, %f1096;
	fma.rn.f32 	%f1177, %f1137, %f1129, %f1097;
	fma.rn.f32 	%f1178, %f1137, %f1130, %f1098;
	fma.rn.f32 	%f1179, %f1137, %f1131, %f1099;
	fma.rn.f32 	%f1180, %f1137, %f1132, %f1100;
	fma.rn.f32 	%f1181, %f1138, %f1125, %f1101;
	fma.rn.f32 	%f1182, %f1138, %f1126, %f1102;
	fma.rn.f32 	%f1183, %f1138, %f1127, %f1103;
	fma.rn.f32 	%f1184, %f1138, %f1128, %f1104;
	fma.rn.f32 	%f1185, %f1138, %f1129, %f1105;
	fma.rn.f32 	%f1186, %f1138, %f1130, %f1106;
	fma.rn.f32 	%f1187, %f1138, %f1131, %f1107;
	fma.rn.f32 	%f1188, %f1138, %f1132, %f1108;
	fma.rn.f32 	%f1189, %f1139, %f1125, %f1109;
	fma.rn.f32 	%f1190, %f1139, %f1126, %f1110;
	fma.rn.f32 	%f1191, %f1139, %f1127, %f1111;
	fma.rn.f32 	%f1192, %f1139, %f1128, %f1112;
	fma.rn.f32 	%f1193, %f1139, %f1129, %f1113;
	fma.rn.f32 	%f1194, %f1139, %f1130, %f1114;
	fma.rn.f32 	%f1195, %f1139, %f1131, %f1115;
	fma.rn.f32 	%f1196, %f1139, %f1132, %f1116;
	fma.rn.f32 	%f1197, %f1140, %f1125, %f1117;
	fma.rn.f32 	%f1198, %f1140, %f1126, %f1118;
	fma.rn.f32 	%f1199, %f1140, %f1127, %f1119;
	fma.rn.f32 	%f1200, %f1140, %f1128, %f1120;
	fma.rn.f32 	%f1201, %f1140, %f1129, %f1121;
	fma.rn.f32 	%f1202, %f1140, %f1130, %f1122;
	fma.rn.f32 	%f1203, %f1140, %f1131, %f1123;
	fma.rn.f32 	%f1204, %f1140, %f1132, %f1124;
	ld.shared.v4.f32 	{%f1205, %f1206, %f1207, %f1208}, [%r106+7168];
	ld.shared.v4.f32 	{%f1209, %f1210, %f1211, %f1212}, [%r106+7424];
	ld.shared.v4.f32 	{%f1213, %f1214, %f1215, %f1216}, [%r110+7168];
	ld.shared.v4.f32 	{%f1217, %f1218, %f1219, %f1220}, [%r110+7424];
	fma.rn.f32 	%f1221, %f1213, %f1205, %f1141;
	fma.rn.f32 	%f1222, %f1213, %f1206, %f1142;
	fma.rn.f32 	%f1223, %f1213, %f1207, %f1143;
	fma.rn.f32 	%f1224, %f1213, %f1208, %f1144;
	fma.rn.f32 	%f1225, %f1213, %f1209, %f1145;
	fma.rn.f32 	%f1226, %f1213, %f1210, %f1146;
	fma.rn.f32 	%f1227, %f1213, %f1211, %f1147;
	fma.rn.f32 	%f1228, %f1213, %f1212, %f1148;
	fma.rn.f32 	%f1229, %f1214, %f1205, %f1149;
	fma.rn.f32 	%f1230, %f1214, %f1206, %f1150;
	fma.rn.f32 	%f1231, %f1214, %f1207, %f1151;
	fma.rn.f32 	%f1232, %f1214, %f1208, %f1152;
	fma.rn.f32 	%f1233, %f1214, %f1209, %f1153;
	fma.rn.f32 	%f1234, %f1214, %f1210, %f1154;
	fma.rn.f32 	%f1235, %f1214, %f1211, %f1155;
	fma.rn.f32 	%f1236, %f1214, %f1212, %f1156;
	fma.rn.f32 	%f1237, %f1215, %f1205, %f1157;
	fma.rn.f32 	%f1238, %f1215, %f1206, %f1158;
	fma.rn.f32 	%f1239, %f1215, %f1207, %f1159;
	fma.rn.f32 	%f1240, %f1215, %f1208, %f1160;
	fma.rn.f32 	%f1241, %f1215, %f1209, %f1161;
	fma.rn.f32 	%f1242, %f1215, %f1210, %f1162;
	fma.rn.f32 	%f1243, %f1215, %f1211, %f1163;
	fma.rn.f32 	%f1244, %f1215, %f1212, %f1164;
	fma.rn.f32 	%f1245, %f1216, %f1205, %f1165;
	fma.rn.f32 	%f1246, %f1216, %f1206, %f1166;
	fma.rn.f32 	%f1247, %f1216, %f1207, %f1167;
	fma.rn.f32 	%f1248, %f1216, %f1208, %f1168;
	fma.rn.f32 	%f1249, %f1216, %f1209, %f1169;
	fma.rn.f32 	%f1250, %f1216, %f1210, %f1170;
	fma.rn.f32 	%f1251, %f1216, %f1211, %f1171;
	fma.rn.f32 	%f1252, %f1216, %f1212, %f1172;
	fma.rn.f32 	%f1253, %f1217, %f1205, %f1173;
	fma.rn.f32 	%f1254, %f1217, %f1206, %f1174;
	fma.rn.f32 	%f1255, %f1217, %f1207, %f1175;
	fma.rn.f32 	%f1256, %f1217, %f1208, %f1176;
	fma.rn.f32 	%f1257, %f1217, %f1209, %f1177;
	fma.rn.f32 	%f1258, %f1217, %f1210, %f1178;
	fma.rn.f32 	%f1259, %f1217, %f1211, %f1179;
	fma.rn.f32 	%f1260, %f1217, %f1212, %f1180;
	fma.rn.f32 	%f1261, %f1218, %f1205, %f1181;
	fma.rn.f32 	%f1262, %f1218, %f1206, %f1182;
	fma.rn.f32 	%f1263, %f1218, %f1207, %f1183;
	fma.rn.f32 	%f1264, %f1218, %f1208, %f1184;
	fma.rn.f32 	%f1265, %f1218, %f1209, %f1185;
	fma.rn.f32 	%f1266, %f1218, %f1210, %f1186;
	fma.rn.f32 	%f1267, %f1218, %f1211, %f1187;
	fma.rn.f32 	%f1268, %f1218, %f1212, %f1188;
	fma.rn.f32 	%f1269, %f1219, %f1205, %f1189;
	fma.rn.f32 	%f1270, %f1219, %f1206, %f1190;
	fma.rn.f32 	%f1271, %f1219, %f1207, %f1191;
	fma.rn.f32 	%f1272, %f1219, %f1208, %f1192;
	fma.rn.f32 	%f1273, %f1219, %f1209, %f1193;
	fma.rn.f32 	%f1274, %f1219, %f1210, %f1194;
	fma.rn.f32 	%f1275, %f1219, %f1211, %f1195;
	fma.rn.f32 	%f1276, %f1219, %f1212, %f1196;
	fma.rn.f32 	%f1277, %f1220, %f1205, %f1197;
	fma.rn.f32 	%f1278, %f1220, %f1206, %f1198;
	fma.rn.f32 	%f1279, %f1220, %f1207, %f1199;
	fma.rn.f32 	%f1280, %f1220, %f1208, %f1200;
	fma.rn.f32 	%f1281, %f1220, %f1209, %f1201;
	fma.rn.f32 	%f1282, %f1220, %f1210, %f1202;
	fma.rn.f32 	%f1283, %f1220, %f1211, %f1203;
	fma.rn.f32 	%f1284, %f1220, %f1212, %f1204;
	ld.shared.v4.f32 	{%f1285, %f1286, %f1287, %f1288}, [%r106+7680];
	ld.shared.v4.f32 	{%f1289, %f1290, %f1291, %f1292}, [%r106+7936];
	ld.shared.v4.f32 	{%f1293, %f1294, %f1295, %f1296}, [%r110+7680];
	ld.shared.v4.f32 	{%f1297, %f1298, %f1299, %f1300}, [%r110+7936];
	fma.rn.f32 	%f1301, %f1293, %f1285, %f1221;
	fma.rn.f32 	%f1302, %f1293, %f1286, %f1222;
	fma.rn.f32 	%f1303, %f1293, %f1287, %f1223;
	fma.rn.f32 	%f1304, %f1293, %f1288, %f1224;
	fma.rn.f32 	%f1305, %f1293, %f1289, %f1225;
	fma.rn.f32 	%f1306, %f1293, %f1290, %f1226;
	fma.rn.f32 	%f1307, %f1293, %f1291, %f1227;
	fma.rn.f32 	%f1308, %f1293, %f1292, %f1228;
	fma.rn.f32 	%f1309, %f1294, %f1285, %f1229;
	fma.rn.f32 	%f1310, %f1294, %f1286, %f1230;
	fma.rn.f32 	%f1311, %f1294, %f1287, %f1231;
	fma.rn.f32 	%f1312, %f1294, %f1288, %f1232;
	fma.rn.f32 	%f1313, %f1294, %f1289, %f1233;
	fma.rn.f32 	%f1314, %f1294, %f1290, %f1234;
	fma.rn.f32 	%f1315, %f1294, %f1291, %f1235;
	fma.rn.f32 	%f1316, %f1294, %f1292, %f1236;
	fma.rn.f32 	%f1317, %f1295, %f1285, %f1237;
	fma.rn.f32 	%f1318, %f1295, %f1286, %f1238;
	fma.rn.f32 	%f1319, %f1295, %f1287, %f1239;
	fma.rn.f32 	%f1320, %f1295, %f1288, %f1240;
	fma.rn.f32 	%f1321, %f1295, %f1289, %f1241;
	fma.rn.f32 	%f1322, %f1295, %f1290, %f1242;
	fma.rn.f32 	%f1323, %f1295, %f1291, %f1243;
	fma.rn.f32 	%f1324, %f1295, %f1292, %f1244;
	fma.rn.f32 	%f1325, %f1296, %f1285, %f1245;
	fma.rn.f32 	%f1326, %f1296, %f1286, %f1246;
	fma.rn.f32 	%f1327, %f1296, %f1287, %f1247;
	fma.rn.f32 	%f1328, %f1296, %f1288, %f1248;
	fma.rn.f32 	%f1329, %f1296, %f1289, %f1249;
	fma.rn.f32 	%f1330, %f1296, %f1290, %f1250;
	fma.rn.f32 	%f1331, %f1296, %f1291, %f1251;
	fma.rn.f32 	%f1332, %f1296, %f1292, %f1252;
	fma.rn.f32 	%f1333, %f1297, %f1285, %f1253;
	fma.rn.f32 	%f1334, %f1297, %f1286, %f1254;
	fma.rn.f32 	%f1335, %f1297, %f1287, %f1255;
	fma.rn.f32 	%f1336, %f1297, %f1288, %f1256;
	fma.rn.f32 	%f1337, %f1297, %f1289, %f1257;
	fma.rn.f32 	%f1338, %f1297, %f1290, %f1258;
	fma.rn.f32 	%f1339, %f1297, %f1291, %f1259;
	fma.rn.f32 	%f1340, %f1297, %f1292, %f1260;
	fma.rn.f32 	%f1341, %f1298, %f1285, %f1261;
	fma.rn.f32 	%f1342, %f1298, %f1286, %f1262;
	fma.rn.f32 	%f1343, %f1298, %f1287, %f1263;
	fma.rn.f32 	%f1344, %f1298, %f1288, %f1264;
	fma.rn.f32 	%f1345, %f1298, %f1289, %f1265;
	fma.rn.f32 	%f1346, %f1298, %f1290, %f1266;
	fma.rn.f32 	%f1347, %f1298, %f1291, %f1267;
	fma.rn.f32 	%f1348, %f1298, %f1292, %f1268;
	fma.rn.f32 	%f1349, %f1299, %f1285, %f1269;
	fma.rn.f32 	%f1350, %f1299, %f1286, %f1270;
	fma.rn.f32 	%f1351, %f1299, %f1287, %f1271;
	fma.rn.f32 	%f1352, %f1299, %f1288, %f1272;
	fma.rn.f32 	%f1353, %f1299, %f1289, %f1273;
	fma.rn.f32 	%f1354, %f1299, %f1290, %f1274;
	fma.rn.f32 	%f1355, %f1299, %f1291, %f1275;
	fma.rn.f32 	%f1356, %f1299, %f1292, %f1276;
	fma.rn.f32 	%f1357, %f1300, %f1285, %f1277;
	fma.rn.f32 	%f1358, %f1300, %f1286, %f1278;
	fma.rn.f32 	%f1359, %f1300, %f1287, %f1279;
	fma.rn.f32 	%f1360, %f1300, %f1288, %f1280;
	fma.rn.f32 	%f1361, %f1300, %f1289, %f1281;
	fma.rn.f32 	%f1362, %f1300, %f1290, %f1282;
	fma.rn.f32 	%f1363, %f1300, %f1291, %f1283;
	fma.rn.f32 	%f1364, %f1300, %f1292, %f1284;
	shl.b32 	%r111, %r107, 13;
	mov.u32 	%r112, %ctaid.x;
	shl.b32 	%r113, %r112, 17;
	add.s32 	%r114, %r113, %r111;
	shl.b32 	%r115, %r103, 3;
	mov.u32 	%r116, %ctaid.y;
	shl.b32 	%r117, %r116, 7;
	add.s32 	%r118, %r114, %r117;
	add.s32 	%r119, %r118, %r115;
	cvta.to.global.u64 	%rd20, %rd23;
	mul.wide.u32 	%rd21, %r119, 4;
	add.s64 	%rd22, %rd20, %rd21;
	st.global.v4.f32 	[%rd22], {%f1301, %f1302, %f1303, %f1304};
	st.global.v4.f32 	[%rd22+16], {%f1305, %f1306, %f1307, %f1308};
	st.global.v4.f32 	[%rd22+4096], {%f1309, %f1310, %f1311, %f1312};
	st.global.v4.f32 	[%rd22+4112], {%f1313, %f1314, %f1315, %f1316};
	st.global.v4.f32 	[%rd22+8192], {%f1317, %f1318, %f1319, %f1320};
	st.global.v4.f32 	[%rd22+8208], {%f1321, %f1322, %f1323, %f1324};
	st.global.v4.f32 	[%rd22+12288], {%f1325, %f1326, %f1327, %f1328};
	st.global.v4.f32 	[%rd22+12304], {%f1329, %f1330, %f1331, %f1332};
	st.global.v4.f32 	[%rd22+16384], {%f1333, %f1334, %f1335, %f1336};
	st.global.v4.f32 	[%rd22+16400], {%f1337, %f1338, %f1339, %f1340};
	st.global.v4.f32 	[%rd22+20480], {%f1341, %f1342, %f1343, %f1344};
	st.global.v4.f32 	[%rd22+20496], {%f1345, %f1346, %f1347, %f1348};
	st.global.v4.f32 	[%rd22+24576], {%f1349, %f1350, %f1351, %f1352};
	st.global.v4.f32 	[%rd22+24592], {%f1353, %f1354, %f1355, %f1356};
	st.global.v4.f32 	[%rd22+28672], {%f1357, %f1358, %f1359, %f1360};
	st.global.v4.f32 	[%rd22+28688], {%f1361, %f1362, %f1363, %f1364};
	ret;

}


// ===== COMPILED SASS (sm_100) =====

	.target	sm_100

	.elftype	@"ET_EXEC"


//--------------------- .note.nv.tkinfo           --------------------------
	.section	.note.nv.tkinfo,"",@"SHT_NOTE"
	.sectionflags	@"SHF_NOTE_NV_TKINFO"
	.tkinfo
        /*0018*/ 	.word	0x00000002
        /*0030*/ 	.string	""
        /*0030*/ 	.string	"ptxas"
        /*0030*/ 	.string	"Cuda compilation tools, release 13.0, V13.0.88"
        /*0030*/ 	.string	"Build cuda_13.0.r13.0/compiler.36424714_0"
        /*0030*/ 	.string	"-arch sm_100 -m 64 "



//--------------------- .note.nv.cuinfo           --------------------------
	.section	.note.nv.cuinfo,"",@"SHT_NOTE"
	.sectionflags	@"SHF_NOTE_NV_CUINFO"
        /*0018*/ 	.short	0x0002
        /*001a*/ 	.short	0x0064
        /*001c*/ 	.short	0x0082
	.zero		2


//--------------------- .nv.info                  --------------------------
	.section	.nv.info,"",@"SHT_CUDA_INFO"
	.align	4


	//----- nvinfo : EIATTR_REGCOUNT
	.align		4
        /*0000*/ 	.byte	0x04, 0x2f
        /*0002*/ 	.short	(.L_1 - .L_0)
	.align		4
.L_0:
        /*0004*/ 	.word	index@(mm_kernel0)
        /*0008*/ 	.word	0x00000080


	//----- nvinfo : EIATTR_FRAME_SIZE
	.align		4
.L_1:
        /*000c*/ 	.byte	0x04, 0x11
        /*000e*/ 	.short	(.L_3 - .L_2)
	.align		4
.L_2:
        /*0010*/ 	.word	index@(mm_kernel0)
        /*0014*/ 	.word	0x00000010


	//----- nvinfo : EIATTR_MIN_STACK_SIZE
	.align		4
.L_3:
        /*0018*/ 	.byte	0x04, 0x12
        /*001a*/ 	.short	(.L_5 - .L_4)
	.align		4
.L_4:
        /*001c*/ 	.word	index@(mm_kernel0)
        /*0020*/ 	.word	0x00000010
.L_5:


//--------------------- .nv.compat                --------------------------
	.section	.nv.compat,"",@"SHT_CUDA_COMPAT_INFO"
	.align	4
        /*0000*/ 	.byte	0x02, 0x09, 0x00, 0x00, 0x02, 0x02, 0x01, 0x00, 0x02, 0x05, 0x05, 0x00, 0x03, 0x07, 0x01, 0x01
        /*0010*/ 	.byte	0x02, 0x03, 0x00, 0x00, 0x02, 0x06, 0x01, 0x00, 0x04, 0x0b, 0x08, 0x00, 0x09, 0x00, 0x00, 0x00
        /*0020*/ 	.byte	0x00, 0x00, 0x00, 0x00


//--------------------- .nv.info.mm_kernel0       --------------------------
	.section	.nv.info.mm_kernel0,"",@"SHT_CUDA_INFO"
	.sectionflags	@""
	.align	4


	//----- nvinfo : EIATTR_CUDA_API_VERSION
	.align		4
        /*0000*/ 	.byte	0x04, 0x37
        /*0002*/ 	.short	(.L_7 - .L_6)
.L_6:
        /*0004*/ 	.word	0x00000082


	//----- nvinfo : EIATTR_KPARAM_INFO
	.align		4
.L_7:
        /*0008*/ 	.byte	0x04, 0x17
        /*000a*/ 	.short	(.L_9 - .L_8)
.L_8:
        /*000c*/ 	.word	0x00000000
        /*0010*/ 	.short	0x0002
        /*0012*/ 	.short	0x0010
        /*0014*/ 	.byte	0x00, 0xf5, 0x21, 0x00


	//----- nvinfo : EIATTR_KPARAM_INFO
	.align		4
.L_9:
        /*0018*/ 	.byte	0x04, 0x17
        /*001a*/ 	.short	(.L_11 - .L_10)
.L_10:
        /*001c*/ 	.word	0x00000000
        /*0020*/ 	.short	0x0001
        /*0022*/ 	.short	0x0008
        /*0024*/ 	.byte	0x00, 0xf5, 0x21, 0x00


	//----- nvinfo : EIATTR_KPARAM_INFO
	.align		4
.L_11:
        /*0028*/ 	.byte	0x04, 0x17
        /*002a*/ 	.short	(.L_13 - .L_12)
.L_12:
        /*002c*/ 	.word	0x00000000
        /*0030*/ 	.short	0x0000
        /*0032*/ 	.short	0x0000
        /*0034*/ 	.byte	0x00, 0xf5, 0x21, 0x00


	//----- nvinfo : EIATTR_SPARSE_MMA_MASK
	.align		4
.L_13:
        /*0038*/ 	.byte	0x03, 0x50
        /*003a*/ 	.short	0x0000


	//----- nvinfo : EIATTR_MAXREG_COUNT
	.align		4
        /*003c*/ 	.byte	0x03, 0x1b
        /*003e*/ 	.short	0x00ff


	//----- nvinfo : EIATTR_NUM_BARRIERS
	.align		4
        /*0040*/ 	.byte	0x02, 0x4c
        /*0042*/ 	.byte	0x01
	.zero		1


	//----- nvinfo : EIATTR_MERCURY_ISA_VERSION
	.align		4
        /*0044*/ 	.byte	0x03, 0x5f
        /*0046*/ 	.short	0x0101


	//----- nvinfo : EIATTR_VRC_CTA_INIT_COUNT
	.align		4
        /*0048*/ 	.byte	0x02, 0x4a
	.zero		1
	.zero		1


	//----- nvinfo : EIATTR_EXIT_INSTR_OFFSETS
	.align		4
        /*004c*/ 	.byte	0x04, 0x1c
        /*004e*/ 	.short	(.L_15 - .L_14)


	//   ....[0]....
.L_14:
        /*0050*/ 	.word	0x00004e50


	//----- nvinfo : EIATTR_MAX_THREADS
	.align		4
.L_15:
        /*0054*/ 	.byte	0x04, 0x05
        /*0056*/ 	.short	(.L_17 - .L_16)
.L_16:
        /*0058*/ 	.word	0x00000100
        /*005c*/ 	.word	0x00000001
        /*0060*/ 	.word	0x00000001


	//----- nvinfo : EIATTR_CBANK_PARAM_SIZE
	.align		4
.L_17:
        /*0064*/ 	.byte	0x03, 0x19
        /*0066*/ 	.short	0x0018


	//----- nvinfo : EIATTR_PARAM_CBANK
	.align		4
        /*0068*/ 	.byte	0x04, 0x0a
        /*006a*/ 	.short	(.L_19 - .L_18)
	.align		4
.L_18:
        /*006c*/ 	.word	index@(.nv.constant0.mm_kernel0)
        /*0070*/ 	.short	0x0380
        /*0072*/ 	.short	0x0018


	//----- nvinfo : EIATTR_SW_WAR
	.align		4
.L_19:
        /*0074*/ 	.byte	0x04, 0x36
        /*0076*/ 	.short	(.L_21 - .L_20)
.L_20:
        /*0078*/ 	.word	0x00000008
.L_21:


//--------------------- .nv.callgraph             --------------------------
	.section	.nv.callgraph,"",@"SHT_CUDA_CALLGRAPH"
	.align	4
	.sectionentsize	8
	.align		4
        /*0000*/ 	.word	0x00000000
	.align		4
        /*0004*/ 	.word	0xffffffff
	.align		4
        /*0008*/ 	.word	0x00000000
	.align		4
        /*000c*/ 	.word	0xfffffffe
	.align		4
        /*0010*/ 	.word	0x00000000
	.align		4
        /*0014*/ 	.word	0xfffffffd
	.align		4
        /*0018*/ 	.word	0x00000000
	.align		4
        /*001c*/ 	.word	0xfffffffc


//--------------------- .text.mm_kernel0          --------------------------
	.section	.text.mm_kernel0,"ax",@progbits
	.align	128
        .global         mm_kernel0
        .type           mm_kernel0,@function
        .size           mm_kernel0,(.L_x_2 - mm_kernel0)
        .other          mm_kernel0,@"STO_CUDA_ENTRY STV_DEFAULT"
mm_kernel0:
.text.mm_kernel0:
[----:B------:R-:W0:Y:S01]  /*0000*/  LDC R1, c[0x0][0x37c] ;  /* 0x0000df00ff017b82 */ /* 0x000e220000000800 */
[----:B------:R-:W1:Y:S07]  /*0010*/  S2R R72, SR_TID.X ;  /* 0x0000000000487919 */ /* 0x000e6e0000002100 */
[----:B------:R-:W2:Y:S01]  /*0020*/  LDC.64 R2, c[0x0][0x380] ;  /* 0x0000e000ff027b82 */ /* 0x000ea20000000a00 */
[----:B------:R-:W3:Y:S01]  /*0030*/  LDCU.64 UR10, c[0x0][0x358] ;  /* 0x00006b00ff0a77ac */ /* 0x000ee20008000a00 */
[----:B0-----:R-:W-:Y:S01]  /*0040*/  IADD3 R1, PT, PT, R1, -0x10, RZ ;  /* 0xfffffff001017810 */ /* 0x001fe20007ffe0ff */
[----:B------:R-:W0:Y:S01]  /*0050*/  S2R R68, SR_TID.Y ;  /* 0x0000000000447919 */ /* 0x000e220000002200 */
[----:B------:R-:W4:Y:S04]  /*0060*/  S2R R71, SR_CTAID.X ;  /* 0x0000000000477919 */ /* 0x000f280000002500 */
[----:B------:R-:W5:Y:S01]  /*0070*/  LDC.64 R12, c[0x0][0x388] ;  /* 0x0000e200ff0c7b82 */ /* 0x000f620000000a00 */
[----:B------:R-:W3:Y:S01]  /*0080*/  S2R R70, SR_CTAID.Y ;  /* 0x0000000000467919 */ /* 0x000ee20000002600 */
[----:B-1----:R-:W-:-:S02]  /*0090*/  SHF.L.U32 R84, R72, 0x9, RZ ;  /* 0x0000000948547819 */ /* 0x002fc400000006ff */
[----:B------:R-:W-:Y:S02]  /*00a0*/  SHF.L.U32 R5, R72, 0x2, RZ ;  /* 0x0000000248057819 */ /* 0x000fe400000006ff */
[----:B------:R-:W-:Y:S02]  /*00b0*/  LOP3.LUT R0, R84, 0x1fc00, RZ, 0xc0, !PT ;  /* 0x0001fc0054007812 */ /* 0x000fe400078ec0ff */
[C---:B0-----:R-:W-:Y:S02]  /*00c0*/  SHF.L.U32 R4, R68.reuse, 0x9, RZ ;  /* 0x0000000944047819 */ /* 0x041fe400000006ff */
[----:B----4-:R-:W-:Y:S02]  /*00d0*/  LEA R7, R71, R68, 0x4 ;  /* 0x0000004447077211 */ /* 0x010fe400078e20ff */
[----:B------:R-:W-:Y:S02]  /*00e0*/  SHF.L.U32 R6, R68, 0x6, RZ ;  /* 0x0000000644067819 */ /* 0x000fe400000006ff */
[----:B------:R-:W-:-:S02]  /*00f0*/  LEA R0, R7, R0, 0xd ;  /* 0x0000000007007211 */ /* 0x000fc400078e68ff */
[----:B------:R-:W-:Y:S02]  /*0100*/  LOP3.LUT R85, R5, 0x4, RZ, 0xc0, !PT ;  /* 0x0000000405557812 */ /* 0x000fe400078ec0ff */
[----:B------:R-:W-:Y:S02]  /*0110*/  LOP3.LUT R4, R4, 0x1fc00, RZ, 0xc0, !PT ;  /* 0x0001fc0004047812 */ /* 0x000fe400078ec0ff */
[----:B------:R-:W-:Y:S02]  /*0120*/  LOP3.LUT R9, R6, 0x40, RZ, 0xc0, !PT ;  /* 0x0000004006097812 */ /* 0x000fe400078ec0ff */
[----:B---3--:R-:W-:Y:S02]  /*0130*/  LEA R5, R70, R5, 0x7 ;  /* 0x0000000546057211 */ /* 0x008fe400078e38ff */
[----:B------:R-:W-:Y:S02]  /*0140*/  IADD3 R7, PT, PT, R0, R85, RZ ;  /* 0x0000005500077210 */ /* 0x000fe40007ffe0ff */
[----:B------:R-:W-:-:S03]  /*0150*/  IADD3 R9, PT, PT, R9, R5, R4 ;  /* 0x0000000509097210 */ /* 0x000fc60007ffe004 */
[----:B--2---:R-:W-:-:S04]  /*0160*/  IMAD.WIDE.U32 R2, R7, 0x4, R2 ;  /* 0x0000000407027825 */ /* 0x004fc800078e0002 */
[----:B-----5:R-:W-:Y:S01]  /*0170*/  IMAD.WIDE.U32 R12, R9, 0x4, R12 ;  /* 0x00000004090c7825 */ /* 0x020fe200078e000c */
[----:B------:R0:W2:Y:S04]  /*0180*/  LDG.E.128.CONSTANT R4, desc[UR10][R2.64] ;  /* 0x0000000a02047981 */ /* 0x0000a8000c1e9d00 */
[----:B------:R1:W3:Y:S01]  /*0190*/  LDG.E.128.CONSTANT R8, desc[UR10][R12.64] ;  /* 0x0000000a0c087981 */ /* 0x0002e2000c1e9d00 */
[----:B------:R-:W4:Y:S01]  /*01a0*/  S2UR UR5, SR_CgaCtaId ;  /* 0x00000000000579c3 */ /* 0x000f220000008800 */
[C---:B------:R-:W-:Y:S01]  /*01b0*/  SHF.L.U32 R83, R72.reuse, 0x3, RZ ;  /* 0x0000000348537819 */ /* 0x040fe200000006ff */
[----:B------:R-:W-:Y:S01]  /*01c0*/  UMOV UR4, 0x400 ;  /* 0x0000040000047882 */ /* 0x000fe20000000000 */
[----:B------:R-:W-:Y:S01]  /*01d0*/  SHF.L.U32 R15, R72, 0x1, RZ ;  /* 0x00000001480f7819 */ /* 0x000fe200000006ff */
[----:B------:R-:W-:Y:S01]  /*01e0*/  HFMA2 R94, -RZ, RZ, 0, 0 ;  /* 0x00000000ff5e7431 */ /* 0x000fe200000001ff */
[----:B------:R-:W-:Y:S01]  /*01f0*/  SHF.L.U32 R0, R68, 0x5, RZ ;  /* 0x0000000544007819 */ /* 0x000fe200000006ff */
[----:B------:R-:W-:Y:S01]  /*0200*/  HFMA2 R89, -RZ, RZ, 0, 0 ;  /* 0x00000000ff597431 */ /* 0x000fe200000001ff */
[----:B------:R-:W-:Y:S01]  /*0210*/  SHF.R.U32.HI R81, RZ, 0x1, R72 ;  /* 0x00000001ff517819 */ /* 0x000fe20000011648 */
[----:B------:R-:W-:Y:S01]  /*0220*/  HFMA2 R78, -RZ, RZ, 0, 0 ;  /* 0x00000000ff4e7431 */ /* 0x000fe200000001ff */
[----:B------:R-:W-:-:S02]  /*0230*/  LOP3.LUT R83, R83, 0x7c0, RZ, 0xc0, !PT ;  /* 0x000007c053537812 */ /* 0x000fc400078ec0ff */
[----:B------:R-:W-:Y:S02]  /*0240*/  CS2R R60, SRZ ;  /* 0x00000000003c7805 */ /* 0x000fe4000001ff00 */
[----:B------:R-:W-:Y:S02]  /*0250*/  LOP3.LUT R17, R15, 0x1fc, RZ, 0xc0, !PT ;  /* 0x000001fc0f117812 */ /* 0x000fe400078ec0ff */
[----:B------:R-:W-:Y:S02]  /*0260*/  CS2R R34, SRZ ;  /* 0x0000000000227805 */ /* 0x000fe4000001ff00 */
[----:B------:R-:W-:Y:S02]  /*0270*/  LOP3.LUT R14, R0, 0x20, RZ, 0xc0, !PT ;  /* 0x00000020000e7812 */ /* 0x000fe400078ec0ff */
[----:B------:R-:W-:Y:S02]  /*0280*/  CS2R R32, SRZ ;  /* 0x0000000000207805 */ /* 0x000fe4000001ff00 */
[----:B------:R-:W-:-:S02]  /*0290*/  LOP3.LUT R15, R72, 0x1, RZ, 0xc0, !PT ;  /* 0x00000001480f7812 */ /* 0x000fc400078ec0ff */
[----:B------:R-:W-:Y:S02]  /*02a0*/  CS2R R30, SRZ ;  /* 0x00000000001e7805 */ /* 0x000fe4000001ff00 */
[----:B------:R-:W-:Y:S02]  /*02b0*/  LOP3.LUT R84, R84, 0x200, RZ, 0xc0, !PT ;  /* 0x0000020054547812 */ /* 0x000fe400078ec0ff */
[----:B------:R-:W-:Y:S02]  /*02c0*/  CS2R R22, SRZ ;  /* 0x0000000000167805 */ /* 0x000fe4000001ff00 */
[----:B------:R-:W-:Y:S02]  /*02d0*/  LOP3.LUT R81, R81, 0x3, RZ, 0xc0, !PT ;  /* 0x0000000351517812 */ /* 0x000fe400078ec0ff */
[----:B------:R-:W-:Y:S02]  /*02e0*/  CS2R R20, SRZ ;  /* 0x0000000000147805 */ /* 0x000fe4000001ff00 */
[----:B------:R-:W-:-:S02]  /*02f0*/  LEA R0, R68, R83, 0x2 ;  /* 0x0000005344007211 */ /* 0x000fc400078e10ff */
[----:B------:R-:W-:Y:S02]  /*0300*/  CS2R R98, SRZ ;  /* 0x0000000000627805 */ /* 0x000fe4000001ff00 */
[----:B------:R-:W-:Y:S01]  /*0310*/  IADD3 R14, PT, PT, R14, R17, RZ ;  /* 0x000000110e0e7210 */ /* 0x000fe20007ffe0ff */
[----:B----4-:R-:W-:Y:S01]  /*0320*/  ULEA UR7, UR5, UR4, 0x18 ;  /* 0x0000000405077291 */ /* 0x010fe2000f8ec0ff */
[----:B------:R-:W-:Y:S01]  /*0330*/  LOP3.LUT R15, R15, 0xfe, R68, 0xf8, !PT ;  /* 0x000000fe0f0f7812 */ /* 0x000fe200078ef844 */
[----:B------:R-:W-:Y:S01]  /*0340*/  UIADD3 UR4, UPT, UPT, UR4, 0x2000, URZ ;  /* 0x0000200004047890 */ /* 0x000fe2000fffe0ff */
[----:B------:R-:W-:Y:S02]  /*0350*/  IADD3 R0, PT, PT, R81, R0, R84 ;  /* 0x0000000051007210 */ /* 0x000fe40007ffe054 */
[----:B------:R-:W-:Y:S02]  /*0360*/  CS2R R96, SRZ ;  /* 0x0000000000607805 */ /* 0x000fe4000001ff00 */
[----:B------:R-:W-:Y:S01]  /*0370*/  LEA R14, R15, R14, 0x6 ;  /* 0x0000000e0f0e7211 */ /* 0x000fe200078e30ff */
[----:B------:R-:W-:Y:S01]  /*0380*/  ULEA UR5, UR5, UR4, 0x18 ;  /* 0x0000000405057291 */ /* 0x000fe2000f8ec0ff */
[----:B------:R-:W-:Y:S01]  /*0390*/  IADD3 R82, P0, PT, R2, 0x20, RZ ;  /* 0x0000002002527810 */ /* 0x000fe20007f1e0ff */
[----:B------:R-:W-:Y:S01]  /*03a0*/  HFMA2 R15, -RZ, RZ, 0, 0 ;  /* 0x00000000ff0f7431 */ /* 0x000fe200000001ff */
[----:B0-----:R-:W-:Y:S01]  /*03b0*/  LEA R2, R0, UR7, 0x2 ;  /* 0x0000000700027c11 */ /* 0x001fe2000f8e10ff */
[----:B------:R-:W-:Y:S01]  /*03c0*/  HFMA2 R0, -RZ, RZ, 0, 0 ;  /* 0x00000000ff007431 */ /* 0x000fe200000001ff */
[----:B------:R-:W-:-:S02]  /*03d0*/  IADD3.X R79, PT, PT, RZ, R3, RZ, P0, !PT ;  /* 0x00000003ff4f7210 */ /* 0x000fc400007fe4ff */
[----:B------:R-:W-:Y:S02]  /*03e0*/  CS2R R54, SRZ ;  /* 0x0000000000367805 */ /* 0x000fe4000001ff00 */
[----:B------:R-:W-:Y:S02]  /*03f0*/  LEA R14, R14, UR5, 0x2 ;  /* 0x000000050e0e7c11 */ /* 0x000fe4000f8e10ff */
[----:B------:R-:W-:Y:S02]  /*0400*/  CS2R R52, SRZ ;  /* 0x0000000000347805 */ /* 0x000fe4000001ff00 */
[----:B-1----:R-:W-:Y:S02]  /*0410*/  IADD3 R12, P0, PT, R12, 0x8000, RZ ;  /* 0x000080000c0c7810 */ /* 0x002fe40007f1e0ff */
[----:B------:R-:W-:Y:S02]  /*0420*/  CS2R R50, SRZ ;  /* 0x0000000000327805 */ /* 0x000fe4000001ff00 */
[----:B------:R-:W-:-:S02]  /*0430*/  MOV R95, R1 ;  /* 0x00000001005f7202 */ /* 0x000fc40000000f00 */
[----:B------:R-:W-:Y:S02]  /*0440*/  CS2R R92, SRZ ;  /* 0x00000000005c7805 */ /* 0x000fe4000001ff00 */
[----:B------:R-:W-:Y:S02]  /*0450*/  IADD3.X R13, PT, PT, RZ, R13, RZ, P0, !PT ;  /* 0x0000000dff0d7210 */ /* 0x000fe400007fe4ff */
[----:B------:R-:W-:Y:S02]  /*0460*/  CS2R R56, SRZ ;  /* 0x0000000000387805 */ /* 0x000fe4000001ff00 */
[----:B------:R-:W-:Y:S02]  /*0470*/  MOV R100, RZ ;  /* 0x000000ff00647202 */ /* 0x000fe40000000f00 */
[----:B------:R-:W-:Y:S02]  /*0480*/  CS2R R48, SRZ ;  /* 0x0000000000307805 */ /* 0x000fe4000001ff00 */
[----:B------:R-:W-:-:S02]  /*0490*/  MOV R91, RZ ;  /* 0x000000ff005b7202 */ /* 0x000fc40000000f00 */
[----:B------:R-:W-:Y:S02]  /*04a0*/  CS2R R86, SRZ ;  /* 0x0000000000567805 */ /* 0x000fe4000001ff00 */
[----:B------:R-:W-:Y:S02]  /*04b0*/  CS2R R58, SRZ ;  /* 0x00000000003a7805 */ /* 0x000fe4000001ff00 */
[----:B------:R-:W-:Y:S02]  /*04c0*/  CS2R R18, SRZ ;  /* 0x0000000000127805 */ /* 0x000fe4000001ff00 */
[----:B------:R-:W-:Y:S02]  /*04d0*/  CS2R R28, SRZ ;  /* 0x00000000001c7805 */ /* 0x000fe4000001ff00 */
[----:B------:R-:W-:Y:S02]  /*04e0*/  CS2R R62, SRZ ;  /* 0x00000000003e7805 */ /* 0x000fe4000001ff00 */
[----:B------:R-:W-:-:S02]  /*04f0*/  CS2R R64, SRZ ;  /* 0x0000000000407805 */ /* 0x000fc4000001ff00 */
[----:B------:R-:W-:Y:S02]  /*0500*/  CS2R R16, SRZ ;  /* 0x0000000000107805 */ /* 0x000fe4000001ff00 */
[----:B------:R-:W-:Y:S02]  /*0510*/  CS2R R26, SRZ ;  /* 0x00000000001a7805 */ /* 0x000fe4000001ff00 */
[----:B------:R-:W-:Y:S02]  /*0520*/  CS2R R66, SRZ ;  /* 0x0000000000427805 */ /* 0x000fe4000001ff00 */
[----:B------:R-:W-:Y:S02]  /*0530*/  MOV R69, RZ ;  /* 0x000000ff00457202 */ /* 0x000fe40000000f00 */
[----:B------:R-:W-:Y:S02]  /*0540*/  CS2R R74, SRZ ;  /* 0x00000000004a7805 */ /* 0x000fe4000001ff00 */
[----:B------:R-:W-:-:S02]  /*0550*/  CS2R R24, SRZ ;  /* 0x0000000000187805 */ /* 0x000fc4000001ff00 */
[----:B------:R-:W-:Y:S02]  /*0560*/  MOV R73, RZ ;  /* 0x000000ff00497202 */ /* 0x000fe40000000f00 */
[----:B------:R-:W-:Y:S02]  /*0570*/  CS2R R76, SRZ ;  /* 0x00000000004c7805 */ /* 0x000fe4000001ff00 */
[----:B------:R-:W-:Y:S01]  /*0580*/  MOV R80, RZ ;  /* 0x000000ff00507202 */ /* 0x000fe20000000f00 */
[----:B------:R-:W-:Y:S01]  /*0590*/  UMOV UR4, URZ ;  /* 0x000000ff00047c82 */ /* 0x000fe20008000000 */
[----:B------:R-:W-:Y:S01]  /*05a0*/  LOP3.LUT R88, R85, 0x8, RZ, 0xfc, !PT ;  /* 0x0000000855587812 */ /* 0x000fe200078efcff */
[----:B------:R-:W-:Y:S01]  /*05b0*/  UMOV UR8, 0x8 ;  /* 0x0000000800087882 */ /* 0x000fe20000000000 */
[----:B--2---:R-:W-:Y:S04]  /*05c0*/  STS [R2], R4 ;  /* 0x0000000402007388 */ /* 0x004fe80000000800 */
[----:B------:R-:W-:Y:S04]  /*05d0*/  STS [R2+0x200], R5 ;  /* 0x0002000502007388 */ /* 0x000fe80000000800 */
[----:B------:R-:W-:Y:S04]  /*05e0*/  STS [R2+0x400], R6 ;  /* 0x0004000602007388 */ /* 0x000fe80000000800 */
[----:B------:R0:W-:Y:S04]  /*05f0*/  STS [R2+0x600], R7 ;  /* 0x0006000702007388 */ /* 0x0001e80000000800 */
[----:B------:R1:W-:Y:S04]  /*0600*/  STL.128 [R1], R4 ;  /* 0x0000000401007387 */ /* 0x0003e80000100c00 */
[----:B---3--:R1:W-:Y:S01]  /*0610*/  STS.128 [R14], R8 ;  /* 0x000000080e007388 */ /* 0x0083e20000000c00 */
[----:B0-----:R-:W-:-:S07]  /*0620*/  CS2R R2, SRZ ;  /* 0x0000000000027805 */ /* 0x001fce000001ff00 */
.L_x_0:
[----:B-1----:R-:W-:Y:S01]  /*0630*/  MOV R4, R82 ;  /* 0x0000005200047202 */ /* 0x002fe20000000f00 */
[----:B------:R-:W-:Y:S01]  /*0640*/  BAR.SYNC.DEFER_BLOCKING 0x0 ;  /* 0x0000000000007b1d */ /* 0x000fe20000010000 */
[----:B------:R-:W-:-:S06]  /*0650*/  MOV R5, R79 ;  /* 0x0000004f00057202 */ /* 0x000fcc0000000f00 */
[----:B------:R-:W2:Y:S01]  /*0660*/  LDG.E.128.CONSTANT R4, desc[UR10][R4.64] ;  /* 0x0000000a04047981 */ /* 0x000ea2000c1e9d00 */
[----:B------:R-:W-:Y:S01]  /*0670*/  USHF.L.U32 UR6, UR4, 0x2, URZ ;  /* 0x0000000204067899 */ /* 0x000fe200080006ff */
[----:B------:R-:W-:Y:S02]  /*0680*/  SHF.L.U32 R90, R68, 0x2, RZ ;  /* 0x00000002445a7819 */ /* 0x000fe400000006ff */
[----:B------:R-:W-:Y:S02]  /*0690*/  MOV R101, UR4 ;  /* 0x0000000400657c02 */ /* 0x000fe40008000f00 */
[----:B------:R-:W-:Y:S02]  /*06a0*/  SHF.L.U32 R102, R72, 0x4, RZ ;  /* 0x0000000448667819 */ /* 0x000fe400000006ff */
[----:B------:R-:W-:Y:S02]  /*06b0*/  LOP3.LUT R101, R90, 0x400, R101, 0xf8, !PT ;  /* 0x000004005a657812 */ /* 0x000fe400078ef865 */
[----:B------:R-:W-:-:S02]  /*06c0*/  MOV R9, UR6 ;  /* 0x0000000600097c02 */ /* 0x000fc40008000f00 */
[----:B------:R-:W-:Y:S02]  /*06d0*/  LEA R101, R101, UR5, 0x2 ;  /* 0x0000000565657c11 */ /* 0x000fe4000f8e10ff */
[----:B------:R-:W-:-:S03]  /*06e0*/  LOP3.LUT R102, R102, 0x1000, R9, 0xf8, !PT ;  /* 0x0000100066667812 */ /* 0x000fc600078ef809 */
[----:B------:R-:W-:Y:S04]  /*06f0*/  LDS.128 R8, [R101] ;  /* 0x0000000065087984 */ /* 0x000fe80000000c00 */
[----:B------:R-:W0:Y:S04]  /*0700*/  LDS.128 R36, [R102+UR7] ;  /* 0x0000000766247984 */ /* 0x000e280008000c00 */
[----:B------:R-:W1:Y:S04]  /*0710*/  LDS.128 R40, [R101+0x100] ;  /* 0x0001000065287984 */ /* 0x000e680000000c00 */
[----:B------:R-:W3:Y:S01]  /*0720*/  LDS.128 R44, [R102+UR7+0x100] ;  /* 0x00010007662c7984 */ /* 0x000ee20008000c00 */
[-C--:B0-----:R-:W-:Y:S01]  /*0730*/  FFMA R103, R8, R36.reuse, R53 ;  /* 0x0000002408677223 */ /* 0x081fe20000000035 */
[-C--:B------:R-:W-:Y:S01]  /*0740*/  FFMA R104, R9, R36.reuse, R48 ;  /* 0x0000002409687223 */ /* 0x080fe20000000030 */
[-C--:B------:R-:W-:Y:S01]  /*0750*/  FFMA R105, R10, R36.reuse, R59 ;  /* 0x000000240a697223 */ /* 0x080fe2000000003b */
[-C--:B------:R-:W-:Y:S01]  /*0760*/  FFMA R106, R11, R36.reuse, R58 ;  /* 0x000000240b6a7223 */ /* 0x080fe2000000003a */
[-C--:B-1----:R-:W-:Y:S01]  /*0770*/  FFMA R89, R40, R36.reuse, R89 ;  /* 0x0000002428597223 */ /* 0x082fe20000000059 */
[-C--:B------:R-:W-:Y:S01]  /*0780*/  FFMA R86, R41, R36.reuse, R86 ;  /* 0x0000002429567223 */ /* 0x080fe20000000056 */
[CC--:B------:R-:W-:Y:S01]  /*0790*/  FFMA R87, R42.reuse, R36.reuse, R87 ;  /* 0x000000242a577223 */ /* 0x0c0fe20000000057 */
[----:B------:R-:W-:Y:S01]  /*07a0*/  FFMA R36, R43, R36, R92 ;  /* 0x000000242b247223 */ /* 0x000fe2000000005c */
[----:B------:R-:W-:Y:S01]  /*07b0*/  FFMA R113, R42, R38, R99 ;  /* 0x000000262a717223 */ /* 0x000fe20000000063 */
[-C--:B------:R-:W-:Y:S01]  /*07c0*/  FFMA R107, R8, R37.reuse, R49 ;  /* 0x00000025086b7223 */ /* 0x080fe20000000031 */
[-C--:B------:R-:W-:Y:S01]  /*07d0*/  FFMA R92, R9, R37.reuse, R50 ;  /* 0x00000025095c7223 */ /* 0x080fe20000000032 */
[-C--:B------:R-:W-:Y:S01]  /*07e0*/  FFMA R109, R10, R37.reuse, R57 ;  /* 0x000000250a6d7223 */ /* 0x080fe20000000039 */
[-C--:B------:R-:W-:Y:S01]  /*07f0*/  FFMA R108, R11, R37.reuse, R56 ;  /* 0x000000250b6c7223 */ /* 0x080fe20000000038 */
[-C--:B------:R-:W-:Y:S01]  /*0800*/  FFMA R91, R40, R37.reuse, R91 ;  /* 0x00000025285b7223 */ /* 0x080fe2000000005b */
[-C--:B------:R-:W-:Y:S01]  /*0810*/  FFMA R94, R41, R37.reuse, R94 ;  /* 0x00000025295e7223 */ /* 0x080fe2000000005e */
[-C--:B------:R-:W-:Y:S01]  /*0820*/  FFMA R93, R42, R37.reuse, R93 ;  /* 0x000000252a5d7223 */ /* 0x080fe2000000005d */
[----:B------:R-:W-:Y:S01]  /*0830*/  FFMA R96, R43, R37, R96 ;  /* 0x000000252b607223 */ /* 0x000fe20000000060 */
[-C--:B---3--:R-:W-:Y:S01]  /*0840*/  FFMA R99, R8, R44.reuse, R19 ;  /* 0x0000002c08637223 */ /* 0x088fe20000000013 */
[-C--:B------:R-:W-:Y:S01]  /*0850*/  FFMA R20, R9, R44.reuse, R20 ;  /* 0x0000002c09147223 */ /* 0x080fe20000000014 */
[-C--:B------:R-:W-:Y:S01]  /*0860*/  FFMA R29, R10, R44.reuse, R29 ;  /* 0x0000002c0a1d7223 */ /* 0x080fe2000000001d */
[-C--:B------:R-:W-:Y:S01]  /*0870*/  FFMA R30, R11, R44.reuse, R30 ;  /* 0x0000002c0b1e7223 */ /* 0x080fe2000000001e */
[-C--:B------:R-:W-:Y:S01]  /*0880*/  FFMA R63, R40, R44.reuse, R63 ;  /* 0x0000002c283f7223 */ /* 0x080fe2000000003f */
[-C--:B------:R-:W-:Y:S01]  /*0890*/  FFMA R62, R41, R44.reuse, R62 ;  /* 0x0000002c293e7223 */ /* 0x080fe2000000003e */
[----:B------:R-:W-:Y:S01]  /*08a0*/  FFMA R65, R42, R44, R65 ;  /* 0x0000002c2a417223 */ /* 0x000fe20000000041 */
[-C--:B------:R-:W-:Y:S01]  /*08b0*/  FFMA R37, R8, R38.reuse, R51 ;  /* 0x0000002608257223 */ /* 0x080fe20000000033 */
[-C--:B------:R-:W-:Y:S01]  /*08c0*/  FFMA R110, R9, R38.reuse, R52 ;  /* 0x00000026096e7223 */ /* 0x080fe20000000034 */
[-C--:B------:R-:W-:Y:S01]  /*08d0*/  FFMA R111, R10, R38.reuse, R55 ;  /* 0x000000260a6f7223 */ /* 0x080fe20000000037 */
[-C--:B------:R-:W-:Y:S01]  /*08e0*/  FFMA R112, R11, R38.reuse, R54 ;  /* 0x000000260b707223 */ /* 0x080fe20000000036 */
[-C--:B------:R-:W-:Y:S01]  /*08f0*/  FFMA R97, R40, R38.reuse, R97 ;  /* 0x0000002628617223 */ /* 0x080fe20000000061 */
[----:B------:R-:W-:Y:S01]  /*0900*/  FFMA R98, R41, R38, R98 ;  /* 0x0000002629627223 */ /* 0x000fe20000000062 */
[C---:B------:R-:W-:Y:S01]  /*0910*/  FFMA R44, R43.reuse, R44, R64 ;  /* 0x0000002c2b2c7223 */ /* 0x040fe20000000040 */
        /* <DEDUP_REMOVED lines=17> */
[----:B------:R-:W-:Y:S01]  /*0a30*/  LDS.128 R48, [R101+0x200] ;  /* 0x0002000065307984 */ /* 0x000fe20000000c00 */
[-C--:B------:R-:W-:Y:S01]  /*0a40*/  FFMA R21, R8, R39.reuse, R21 ;  /* 0x0000002708157223 */ /* 0x080fe20000000015 */
[-C--:B------:R-:W-:Y:S01]  /*0a50*/  FFMA R22, R9, R39.reuse, R22 ;  /* 0x0000002709167223 */ /* 0x080fe20000000016 */
[-C--:B------:R-:W-:Y:S01]  /*0a60*/  FFMA R31, R10, R39.reuse, R31 ;  /* 0x000000270a1f7223 */ /* 0x080fe2000000001f */
[----:B------:R-:W0:Y:S01]  /*0a70*/  LDS.128 R52, [R102+UR7+0x200] ;  /* 0x0002000766347984 */ /* 0x000e220008000c00 */
[----:B------:R-:W-:Y:S01]  /*0a80*/  FFMA R32, R11, R39, R32 ;  /* 0x000000270b207223 */ /* 0x000fe20000000020 */
[-C--:B------:R-:W-:Y:S01]  /*0a90*/  FFMA R23, R8, R47.reuse, R23 ;  /* 0x0000002f08177223 */ /* 0x080fe20000000017 */
[-C--:B------:R-:W-:Y:S01]  /*0aa0*/  FFMA R46, R9, R47.reuse, R24 ;  /* 0x0000002f092e7223 */ /* 0x080fe20000000018 */
[----:B------:R-:W1:Y:S01]  /*0ab0*/  LDS.128 R56, [R101+0x300] ;  /* 0x0003000065387984 */ /* 0x000e620000000c00 */
[-C--:B------:R-:W-:Y:S01]  /*0ac0*/  FFMA R33, R10, R47.reuse, R33 ;  /* 0x0000002f0a217223 */ /* 0x080fe20000000021 */
[----:B------:R-:W-:Y:S01]  /*0ad0*/  FFMA R34, R11, R47, R34 ;  /* 0x0000002f0b227223 */ /* 0x000fe20000000022 */
[C---:B------:R-:W-:Y:S01]  /*0ae0*/  FFMA R60, R41.reuse, R39, R60 ;  /* 0x00000027293c7223 */ /* 0x040fe2000000003c */
[----:B------:R-:W3:Y:S01]  /*0af0*/  LDS.128 R8, [R102+UR7+0x300] ;  /* 0x0003000766087984 */ /* 0x000ee20008000c00 */
[----:B------:R-:W-:Y:S01]  /*0b00*/  FFMA R78, R41, R47, R78 ;  /* 0x0000002f294e7223 */ /* 0x000fe2000000004e */
[CC--:B------:R-:W-:Y:S01]  /*0b10*/  FFMA R35, R40.reuse, R39.reuse, R35 ;  /* 0x0000002728237223 */ /* 0x0c0fe20000000023 */
[C---:B------:R-:W-:Y:S01]  /*0b20*/  FFMA R0, R43.reuse, R39, R0 ;  /* 0x000000272b007223 */ /* 0x040fe20000000000 */
[-C--:B------:R-:W-:Y:S01]  /*0b30*/  FFMA R77, R40, R47.reuse, R77 ;  /* 0x0000002f284d7223 */ /* 0x080fe2000000004d */
[----:B------:R-:W-:Y:S01]  /*0b40*/  FFMA R80, R43, R47, R80 ;  /* 0x0000002f2b507223 */ /* 0x000fe20000000050 */
[C---:B------:R-:W-:Y:S01]  /*0b50*/  FFMA R61, R42.reuse, R39, R61 ;  /* 0x000000272a3d7223 */ /* 0x040fe2000000003d */
[----:B------:R-:W-:Y:S01]  /*0b60*/  FFMA R3, R42, R47, R3 ;  /* 0x0000002f2a037223 */ /* 0x000fe20000000003 */
[----:B------:R-:W-:Y:S04]  /*0b70*/  LDS.128 R16, [R101+0x400] ;  /* 0x0004000065107984 */ /* 0x000fe80000000c00 */
[----:B------:R-:W-:Y:S01]  /*0b80*/  LDS.128 R24, [R102+UR7+0x400] ;  /* 0x0004000766187984 */ /* 0x000fe20008000c00 */
[-C--:B0-----:R-:W-:Y:S01]  /*0b90*/  FFMA R103, R48, R52.reuse, R103 ;  /* 0x0000003430677223 */ /* 0x081fe20000000067 */
[-C--:B------:R-:W-:Y:S01]  /*0ba0*/  FFMA R104, R49, R52.reuse, R104 ;  /* 0x0000003431687223 */ /* 0x080fe20000000068 */
[-C--:B------:R-:W-:Y:S01]  /*0bb0*/  FFMA R105, R50, R52.reuse, R105 ;  /* 0x0000003432697223 */ /* 0x080fe20000000069 */
[-C--:B------:R-:W-:Y:S01]  /*0bc0*/  FFMA R106, R51, R52.reuse, R106 ;  /* 0x00000034336a7223 */ /* 0x080fe2000000006a */
[-C--:B-1----:R-:W-:Y:S01]  /*0bd0*/  FFMA R89, R56, R52.reuse, R89 ;  /* 0x0000003438597223 */ /* 0x082fe20000000059 */
        /* <DEDUP_REMOVED lines=9> */
[C---:B------:R-:W-:Y:S01]  /*0c70*/  FFMA R116, R59.reuse, R54, R38 ;  /* 0x000000363b747223 */ /* 0x040fe20000000026 */
[----:B------:R-:W-:Y:S01]  /*0c80*/  FFMA R52, R59, R52, R36 ;  /* 0x000000343b347223 */ /* 0x000fe20000000024 */
[CC--:B------:R-:W-:Y:S01]  /*0c90*/  FFMA R43, R48.reuse, R55.reuse, R21 ;  /* 0x00000037302b7223 */ /* 0x0c0fe20000000015 */
[C---:B------:R-:W-:Y:S01]  /*0ca0*/  FFMA R40, R49.reuse, R55, R22 ;  /* 0x0000003731287223 */ /* 0x040fe20000000016 */
[CC--:B---3--:R-:W-:Y:S01]  /*0cb0*/  FFMA R54, R49.reuse, R8.reuse, R20 ;  /* 0x0000000831367223 */ /* 0x0c8fe20000000014 */
[C---:B------:R-:W-:Y:S01]  /*0cc0*/  FFMA R119, R48.reuse, R11, R23 ;  /* 0x0000000b30777223 */ /* 0x040fe20000000017 */
[----:B------:R-:W-:Y:S01]  /*0cd0*/  LDS.128 R36, [R101+0x500] ;  /* 0x0005000065247984 */ /* 0x000fe20000000c00 */
[-C--:B------:R-:W-:Y:S01]  /*0ce0*/  FFMA R107, R48, R53.reuse, R107 ;  /* 0x00000035306b7223 */ /* 0x080fe2000000006b */
[-C--:B------:R-:W-:Y:S01]  /*0cf0*/  FFMA R92, R49, R53.reuse, R92 ;  /* 0x00000035315c7223 */ /* 0x080fe2000000005c */
[-C--:B------:R-:W-:Y:S01]  /*0d00*/  FFMA R109, R50, R53.reuse, R109 ;  /* 0x00000035326d7223 */ /* 0x080fe2000000006d */
[----:B------:R-:W0:Y:S01]  /*0d10*/  LDS.128 R20, [R102+UR7+0x500] ;  /* 0x0005000766147984 */ /* 0x000e220008000c00 */
[-C--:B------:R-:W-:Y:S01]  /*0d20*/  FFMA R108, R51, R53.reuse, R108 ;  /* 0x00000035336c7223 */ /* 0x080fe2000000006c */
[-C--:B------:R-:W-:Y:S01]  /*0d30*/  FFMA R91, R56, R53.reuse, R91 ;  /* 0x00000035385b7223 */ /* 0x080fe2000000005b */
[-C--:B------:R-:W-:Y:S01]  /*0d40*/  FFMA R94, R57, R53.reuse, R94 ;  /* 0x00000035395e7223 */ /* 0x080fe2000000005e */
[-C--:B------:R-:W-:Y:S01]  /*0d50*/  FFMA R93, R58, R53.reuse, R93 ;  /* 0x000000353a5d7223 */ /* 0x080fe2000000005d */
[----:B------:R-:W-:Y:S01]  /*0d60*/  FFMA R96, R59, R53, R96 ;  /* 0x000000353b607223 */ /* 0x000fe20000000060 */
[C---:B------:R-:W-:Y:S01]  /*0d70*/  FFMA R99, R48.reuse, R8, R99 ;  /* 0x0000000830637223 */ /* 0x040fe20000000063 */
[C---:B------:R-:W-:Y:S01]  /*0d80*/  FFMA R115, R48.reuse, R9, R115 ;  /* 0x0000000930737223 */ /* 0x040fe20000000073 */
[-C--:B------:R-:W-:Y:S01]  /*0d90*/  FFMA R15, R48, R10.reuse, R15 ;  /* 0x0000000a300f7223 */ /* 0x080fe2000000000f */
[-C--:B------:R-:W-:Y:S01]  /*0da0*/  FFMA R31, R50, R55.reuse, R31 ;  /* 0x00000037321f7223 */ /* 0x080fe2000000001f */
[-C--:B------:R-:W-:Y:S01]  /*0db0*/  FFMA R42, R51, R55.reuse, R32 ;  /* 0x00000037332a7223 */ /* 0x080fe20000000020 */
[-C--:B------:R-:W-:Y:S01]  /*0dc0*/  FFMA R53, R56, R55.reuse, R35 ;  /* 0x0000003738357223 */ /* 0x080fe20000000023 */
[-C--:B------:R-:W-:Y:S01]  /*0dd0*/  FFMA R60, R57, R55.reuse, R60 ;  /* 0x00000037393c7223 */ /* 0x080fe2000000003c */
[-C--:B------:R-:W-:Y:S01]  /*0de0*/  FFMA R61, R58, R55.reuse, R61 ;  /* 0x000000373a3d7223 */ /* 0x080fe2000000003d */
[----:B------:R-:W-:Y:S01]  /*0df0*/  FFMA R0, R59, R55, R0 ;  /* 0x000000373b007223 */ /* 0x000fe20000000000 */
[C---:B------:R-:W-:Y:S01]  /*0e00*/  FFMA R64, R49.reuse, R9, R64 ;  /* 0x0000000931407223 */ /* 0x040fe20000000040 */
[C---:B------:R-:W-:Y:S01]  /*0e10*/  FFMA R100, R49.reuse, R10, R100 ;  /* 0x0000000a31647223 */ /* 0x040fe20000000064 */
[----:B------:R-:W-:Y:S01]  /*0e20*/  FFMA R48, R49, R11, R46 ;  /* 0x0000000b31307223 */ /* 0x000fe2000000002e */
[C---:B------:R-:W-:Y:S01]  /*0e30*/  FFMA R29, R50.reuse, R8, R29 ;  /* 0x00000008321d7223 */ /* 0x040fe2000000001d */
[C---:B------:R-:W-:Y:S01]  /*0e40*/  FFMA R117, R50.reuse, R9, R117 ;  /* 0x0000000932757223 */ /* 0x040fe20000000075 */
[C---:B------:R-:W-:Y:S01]  /*0e50*/  FFMA R55, R50.reuse, R10, R45 ;  /* 0x0000000a32377223 */ /* 0x040fe2000000002d */
[----:B------:R-:W-:Y:S01]  /*0e60*/  FFMA R49, R50, R11, R33 ;  /* 0x0000000b32317223 */ /* 0x000fe20000000021 */
        /* <DEDUP_REMOVED lines=20> */
[----:B------:R-:W-:Y:S01]  /*0fb0*/  LDS.128 R44, [R101+0x700] ;  /* 0x00070000652c7984 */ /* 0x000fe20000000c00 */
[----:B0-----:R-:W-:Y:S01]  /*0fc0*/  FFMA R56, R39, R22, R2 ;  /* 0x0000001627387223 */ /* 0x001fe20000000002 */
[----:B------:R-:W-:Y:S01]  /*0fd0*/  VIMNMX R2, PT, PT, RZ, R88, !PT ;  /* 0x00000058ff027248 */ /* 0x000fe20007fe0100 */
[-C--:B------:R-:W-:Y:S01]  /*0fe0*/  FFMA R41, R16, R26.reuse, R41 ;  /* 0x0000001a10297223 */ /* 0x080fe20000000029 */
[----:B------:R-:W0:Y:S01]  /*0ff0*/  LDS.128 R8, [R102+UR7+0x600] ;  /* 0x0006000766087984 */ /* 0x000e220008000c00 */
[-C--:B------:R-:W-:Y:S01]  /*1000*/  FFMA R110, R17, R26.reuse, R110 ;  /* 0x0000001a116e7223 */ /* 0x080fe2000000006e */
[----:B------:R-:W-:Y:S01]  /*1010*/  IADD3 R2, PT, PT, R85, UR8, -R2 ;  /* 0x0000000855027c10 */ /* 0x000fe2000fffe802 */
[-C--:B------:R-:W-:Y:S01]  /*1020*/  FFMA R111, R18, R26.reuse, R111 ;  /* 0x0000001a126f7223 */ /* 0x080fe2000000006f */
[----:B------:R-:W1:Y:S01]  /*1030*/  LDS.128 R32, [R101+0x600] ;  /* 0x0006000065207984 */ /* 0x000e620000000c00 */
[-C--:B------:R-:W-:Y:S01]  /*1040*/  FFMA R112, R19, R26.reuse, R112 ;  /* 0x0000001a13707223 */ /* 0x080fe20000000070 */
[----:B------:R-:W-:Y:S01]  /*1050*/  SHF.R.S32.HI R2, RZ, 0x2, R2 ;  /* 0x00000002ff027819 */ /* 0x000fe20000011402 */
[-C--:B------:R-:W-:Y:S01]  /*1060*/  FFMA R97, R36, R26.reuse, R97 ;  /* 0x0000001a24617223 */ /* 0x080fe20000000061 */
[-C--:B------:R-:W-:Y:S01]  /*1070*/  FFMA R98, R37, R26.reuse, R98 ;  /* 0x0000001a25627223 */ /* 0x080fe20000000062 */
[-C--:B------:R-:W-:Y:S01]  /*1080*/  FFMA R113, R38, R26.reuse, R113 ;  /* 0x0000001a26717223 */ /* 0x080fe20000000071 */
[----:B------:R-:W-:Y:S01]  /*1090*/  LEA R124, R2, R95, 0x4 ;  /* 0x0000005f027c7211 */ /* 0x000fe200078e20ff */
        /* <DEDUP_REMOVED lines=23> */
[CC--:B------:R-:W-:Y:S01]  /*1210*/  FFMA R61, R38.reuse, R27.reuse, R61 ;  /* 0x0000001b263d7223 */ /* 0x0c0fe2000000003d */
[----:B------:R-:W-:Y:S01]  /*1220*/  FFMA R26, R39, R27, R0 ;  /* 0x0000001b271a7223 */ /* 0x000fe20000000000 */
[C---:B------:R-:W-:Y:S01]  /*1230*/  FFMA R27, R38.reuse, R22, R75 ;  /* 0x00000016261b7223 */ /* 0x040fe2000000004b */
[----:B------:R-:W-:Y:S01]  /*1240*/  FFMA R51, R38, R23, R3 ;  /* 0x0000001726337223 */ /* 0x000fe20000000003 */
[-C--:B------:R-:W-:Y:S01]  /*1250*/  FFMA R99, R16, R20.reuse, R99 ;  /* 0x0000001410637223 */ /* 0x080fe20000000063 */
[----:B------:R-:W-:Y:S01]  /*1260*/  FFMA R54, R17, R20, R54 ;  /* 0x0000001411367223 */ /* 0x000fe20000000036 */
[CC--:B0-----:R-:W-:Y:S01]  /*1270*/  FFMA R121, R44.reuse, R10.reuse, R97 ;  /* 0x0000000a2c797223 */ /* 0x0c1fe20000000061 */
[C---:B------:R-:W-:Y:S01]  /*1280*/  FFMA R120, R45.reuse, R10, R98 ;  /* 0x0000000a2d787223 */ /* 0x040fe20000000062 */
[-C--:B------:R-:W-:Y:S01]  /*1290*/  FFMA R89, R44, R8.reuse, R89 ;  /* 0x000000082c597223 */ /* 0x080fe20000000059 */
[-C--:B------:R-:W-:Y:S01]  /*12a0*/  FFMA R86, R45, R8.reuse, R86 ;  /* 0x000000082d567223 */ /* 0x080fe20000000056 */
[-C--:B-1----:R-:W-:Y:S01]  /*12b0*/  FFMA R103, R32, R8.reuse, R103 ;  /* 0x0000000820677223 */ /* 0x082fe20000000067 */
        /* <DEDUP_REMOVED lines=28> */
[----:B------:R-:W3:Y:S01]  /*1480*/  LDG.E.128.CONSTANT R8, desc[UR10][R12.64] ;  /* 0x0000000a0c087981 */ /* 0x000ee2000c1e9d00 */
[-C--:B------:R-:W-:Y:S01]  /*1490*/  FFMA R0, R19, R20.reuse, R30 ;  /* 0x0000001413007223 */ /* 0x080fe2000000001e */
[-C--:B------:R-:W-:Y:S01]  /*14a0*/  FFMA R63, R36, R20.reuse, R63 ;  /* 0x00000014243f7223 */ /* 0x080fe2000000003f */
[-C--:B------:R-:W-:Y:S01]  /*14b0*/  FFMA R62, R37, R20.reuse, R62 ;  /* 0x00000014253e7223 */ /* 0x080fe2000000003e */
[----:B--2---:R-:W-:Y:S01]  /*14c0*/  STL.64 [R124+0x8], R6 ;  /* 0x000008067c007387 */ /* 0x004fe20000100a00 */
[-C--:B------:R-:W-:Y:S01]  /*14d0*/  FFMA R65, R38, R20.reuse, R65 ;  /* 0x0000001426417223 */ /* 0x080fe20000000041 */
[----:B------:R-:W-:Y:S01]  /*14e0*/  FFMA R118, R39, R20, R118 ;  /* 0x0000001427767223 */ /* 0x000fe20000000076 */
[-C--:B------:R-:W-:Y:S01]  /*14f0*/  FFMA R115, R16, R21.reuse, R115 ;  /* 0x0000001510737223 */ /* 0x080fe20000000073 */
[----:B------:R-:W-:Y:S01]  /*1500*/  STL [R124+0x4], R5 ;  /* 0x000004057c007387 */ /* 0x000fe20000100800 */
[-C--:B------:R-:W-:Y:S01]  /*1510*/  FFMA R64, R17, R21.reuse, R64 ;  /* 0x0000001511407223 */ /* 0x080fe20000000040 */
[-C--:B------:R-:W-:Y:S01]  /*1520*/  FFMA R117, R18, R21.reuse, R117 ;  /* 0x0000001512757223 */ /* 0x080fe20000000075 */
[-C--:B------:R-:W-:Y:S01]  /*1530*/  FFMA R24, R19, R21.reuse, R28 ;  /* 0x0000001513187223 */ /* 0x080fe2000000001c */
[----:B------:R-:W2:Y:S01]  /*1540*/  LDL R75, [R1+0x4] ;  /* 0x00000400014b7983 */ /* 0x000ea20000100800 */
[-C--:B------:R-:W-:Y:S01]  /*1550*/  FFMA R67, R36, R21.reuse, R67 ;  /* 0x0000001524437223 */ /* 0x080fe20000000043 */
[-C--:B------:R-:W-:Y:S01]  /*1560*/  FFMA R66, R37, R21.reuse, R66 ;  /* 0x0000001525427223 */ /* 0x080fe20000000042 */
[-C--:B------:R-:W-:Y:S01]  /*1570*/  FFMA R69, R38, R21.reuse, R69 ;  /* 0x0000001526457223 */ /* 0x080fe20000000045 */
[----:B------:R-:W4:Y:S01]  /*1580*/  LDL.64 R2, [R1+0x8] ;  /* 0x0000080001027983 */ /* 0x000f220000100a00 */
        /* <DEDUP_REMOVED lines=13> */
[----:B------:R-:W-:Y:S01]  /*1660*/  FFMA R80, R39, R23, R80 ;  /* 0x0000001727507223 */ /* 0x000fe20000000050 */
[----:B------:R-:W-:Y:S04]  /*1670*/  LDS.128 R28, [R101+0x800] ;  /* 0x00080000651c7984 */ /* 0x000fe80000000c00 */
[----:B------:R-:W0:Y:S04]  /*1680*/  LDS.128 R20, [R102+UR7+0x700] ;  /* 0x0007000766147984 */ /* 0x000e280008000c00 */
[----:B------:R-:W1:Y:S04]  /*1690*/  LDS.128 R36, [R102+UR7+0x800] ;  /* 0x0008000766247984 */ /* 0x000e680008000c00 */
[----:B------:R-:W5:Y:S04]  /*16a0*/  LDS.128 R16, [R101+0x900] ;  /* 0x0009000065107984 */ /* 0x000f680000000c00 */
[----:B------:R-:W5:Y:S01]  /*16b0*/  LDS.128 R40, [R102+UR7+0x900] ;  /* 0x0009000766287984 */ /* 0x000f620008000c00 */
[-C--:B0-----:R-:W-:Y:S01]  /*16c0*/  FFMA R99, R32, R20.reuse, R99 ;  /* 0x0000001420637223 */ /* 0x081fe20000000063 */
        /* <DEDUP_REMOVED lines=32> */
[----:B-1----:R-:W-:-:S03]  /*18d0*/  FFMA R103, R28, R36, R103 ;  /* 0x000000241c677223 */ /* 0x002fc60000000067 */
[----:B------:R-:W0:Y:S01]  /*18e0*/  LDS.128 R20, [R102+UR7+0xa00] ;  /* 0x000a000766147984 */ /* 0x000e220008000c00 */
[----:B------:R-:W-:-:S03]  /*18f0*/  FFMA R104, R29, R36, R104 ;  /* 0x000000241d687223 */ /* 0x000fc60000000068 */
[----:B------:R-:W1:Y:S01]  /*1900*/  LDS.128 R32, [R101+0xb00] ;  /* 0x000b000065207984 */ /* 0x000e620000000c00 */
[-C--:B------:R-:W-:Y:S01]  /*1910*/  FFMA R105, R30, R36.reuse, R105 ;  /* 0x000000241e697223 */ /* 0x080fe20000000069 */
[-C--:B------:R-:W-:Y:S01]  /*1920*/  FFMA R106, R31, R36.reuse, R106 ;  /* 0x000000241f6a7223 */ /* 0x080fe2000000006a */
[-C--:B-----5:R-:W-:Y:S01]  /*1930*/  FFMA R89, R16, R36.reuse, R89 ;  /* 0x0000002410597223 */ /* 0x0a0fe20000000059 */
        /* <DEDUP_REMOVED lines=28> */
[----:B------:R-:W5:Y:S01]  /*1b00*/  LDS.128 R36, [R102+UR7+0xb00] ;  /* 0x000b000766247984 */ /* 0x000f620008000c00 */
        /* <DEDUP_REMOVED lines=31> */
[-C--:B0-----:R-:W-:Y:S01]  /*1d00*/  FFMA R103, R24, R20.reuse, R103 ;  /* 0x0000001418677223 */ /* 0x081fe20000000067 */
[-C--:B------:R-:W-:Y:S01]  /*1d10*/  FFMA R104, R25, R20.reuse, R104 ;  /* 0x0000001419687223 */ /* 0x080fe20000000068 */
[-C--:B------:R-:W-:Y:S01]  /*1d20*/  FFMA R105, R26, R20.reuse, R105 ;  /* 0x000000141a697223 */ /* 0x080fe20000000069 */
[-C--:B------:R-:W-:Y:S01]  /*1d30*/  FFMA R106, R27, R20.reuse, R106 ;  /* 0x000000141b6a7223 */ /* 0x080fe2000000006a */
[-C--:B-1----:R-:W-:Y:S01]  /*1d40*/  FFMA R89, R32, R20.reuse, R89 ;  /* 0x0000001420597223 */ /* 0x082fe20000000059 */
        /* <DEDUP_REMOVED lines=28> */
[----:B-----5:R-:W-:-:S03]  /*1f10*/  FFMA R99, R24, R36, R99 ;  /* 0x0000002418637223 */ /* 0x020fc60000000063 */
[----:B------:R-:W0:Y:S01]  /*1f20*/  LDS.128 R28, [R102+UR7+0xc00] ;  /* 0x000c0007661c7984 */ /* 0x000e220008000c00 */
[----:B------:R-:W-:-:S03]  /*1f30*/  FFMA R54, R25, R36, R54 ;  /* 0x0000002419367223 */ /* 0x000fc60000000036 */
[----:B------:R-:W1:Y:S01]  /*1f40*/  LDS.128 R20, [R101+0xd00] ;  /* 0x000d000065147984 */ /* 0x000e620000000c00 */
[-C--:B------:R-:W-:Y:S01]  /*1f50*/  FFMA R123, R26, R36.reuse, R123 ;  /* 0x000000241a7b7223 */ /* 0x080fe2000000007b */
[----:B------:R-:W-:Y:S01]  /*1f60*/  FFMA R0, R27, R36, R0 ;  /* 0x000000241b007223 */ /* 0x000fe20000000000 */
[-C--:B------:R-:W-:Y:S01]  /*1f70*/  FFMA R115, R24, R37.reuse, R115 ;  /* 0x0000002518737223 */ /* 0x080fe20000000073 */
[-C--:B------:R-:W-:Y:S01]  /*1f80*/  FFMA R64, R25, R37.reuse, R64 ;  /* 0x0000002519407223 */ /* 0x080fe20000000040 */
        /* <DEDUP_REMOVED lines=10> */
[----:B------:R-:W-:Y:S04]  /*2030*/  LDS.128 R44, [R102+UR7+0xe00] ;  /* 0x000e0007662c7984 */ /* 0x000fe80008000c00 */
[----:B------:R-:W5:Y:S01]  /*2040*/  LDS.128 R24, [R102+UR7+0xd00] ;  /* 0x000d000766187984 */ /* 0x000f620008000c00 */
[CC--:B------:R-:W-:Y:S01]  /*2050*/  FFMA R40, R33.reuse, R37.reuse, R66 ;  /* 0x0000002521287223 */ /* 0x0c0fe20000000042 */
[-C--:B------:R-:W-:Y:S01]  /*2060*/  FFMA R63, R32, R36.reuse, R63 ;  /* 0x00000024203f7223 */ /* 0x080fe2000000003f */
[-C--:B------:R-:W-:Y:S01]  /*2070*/  FFMA R62, R33, R36.reuse, R62 ;  /* 0x00000024213e7223 */ /* 0x080fe2000000003e */
[-C--:B------:R-:W-:Y:S01]  /*2080*/  FFMA R65, R34, R36.reuse, R65 ;  /* 0x0000002422417223 */ /* 0x080fe20000000041 */
[C---:B------:R-:W-:Y:S01]  /*2090*/  FFMA R118, R35.reuse, R36, R118 ;  /* 0x0000002423767223 */ /* 0x040fe20000000076 */
[-C--:B------:R-:W-:Y:S01]  /*20a0*/  FFMA R67, R32, R37.reuse, R67 ;  /* 0x0000002520437223 */ /* 0x080fe20000000043 */
[-C--:B------:R-:W-:Y:S01]  /*20b0*/  FFMA R69, R34, R37.reuse, R69 ;  /* 0x0000002522457223 */ /* 0x080fe20000000045 */
[----:B------:R-:W-:Y:S01]  /*20c0*/  FFMA R74, R35, R37, R74 ;  /* 0x00000025234a7223 */ /* 0x000fe2000000004a */
        /* <DEDUP_REMOVED lines=27> */
[----:B------:R-:W-:Y:S01]  /*2280*/  FFMA R30, R18, R31, R97 ;  /* 0x0000001f121e7223 */ /* 0x000fe20000000061 */
[C---:B-----5:R-:W-:Y:S01]  /*2290*/  FFMA R97, R19.reuse, R24, R0 ;  /* 0x0000001813617223 */ /* 0x060fe20000000000 */
[----:B------:R-:W-:Y:S01]  /*22a0*/  FFMA R0, R19, R25, R6 ;  /* 0x0000001913007223 */ /* 0x000fe20000000006 */
[----:B------:R-:W-:Y:S01]  /*22b0*/  FFMA R56, R35, R38, R56 ;  /* 0x0000002623387223 */ /* 0x000fe20000000038 */
[-C--:B------:R-:W-:Y:S01]  /*22c0*/  FFMA R77, R32, R39.reuse, R77 ;  /* 0x00000027204d7223 */ /* 0x080fe2000000004d */
[-C--:B------:R-:W-:Y:S01]  /*22d0*/  FFMA R78, R33, R39.reuse, R78 ;  /* 0x00000027214e7223 */ /* 0x080fe2000000004e */
[-C--:B------:R-:W-:Y:S01]  /*22e0*/  FFMA R51, R34, R39.reuse, R51 ;  /* 0x0000002722337223 */ /* 0x080fe20000000033 */
[----:B------:R-:W-:Y:S01]  /*22f0*/  FFMA R80, R35, R39, R80 ;  /* 0x0000002723507223 */ /* 0x000fe20000000050 */
[----:B------:R-:W-:Y:S01]  /*2300*/  FFMA R6, R21, R25, R40 ;  /* 0x0000001915067223 */ /* 0x000fe20000000028 */
[----:B------:R-:W0:Y:S04]  /*2310*/  LDS.128 R32, [R101+0xe00] ;  /* 0x000e000065207984 */ /* 0x000e280000000c00 */
[----:B------:R1:W5:Y:S04]  /*2320*/  LDS.128 R36, [R102+UR7+0xf00] ;  /* 0x000f000766247984 */ /* 0x0003680008000c00 */
[----:B------:R-:W5:Y:S01]  /*2330*/  LDS.128 R40, [R101+0xf00] ;  /* 0x000f000065287984 */ /* 0x000f620000000c00 */
[----:B------:R-:W-:Y:S01]  /*2340*/  IADD3 R90, PT, PT, R84, R83, R90 ;  /* 0x00000053545a7210 */ /* 0x000fe20007ffe05a */
[----:B------:R-:W-:-:S03]  /*2350*/  ULOP3.LUT UR6, UR6, 0x1000, URZ, 0xc, !UPT ;  /* 0x0000100006067892 */ /* 0x000fc6000f8e0cff */
[----:B------:R-:W-:-:S04]  /*2360*/  IADD3 R90, PT, PT, R81, R90, RZ ;  /* 0x0000005a515a7210 */ /* 0x000fc80007ffe0ff */
[----:B------:R-:W-:Y:S01]  /*2370*/  LEA R90, R90, UR7, 0x2 ;  /* 0x000000075a5a7c11 */ /* 0x000fe2000f8e10ff */
[----:B------:R-:W-:Y:S01]  /*2380*/  BAR.SYNC.DEFER_BLOCKING 0x0 ;  /* 0x0000000000007b1d */ /* 0x000fe20000010000 */
[----:B------:R-:W-:Y:S01]  /*2390*/  UIADD3 UR8, UPT, UPT, UR8, 0x8, URZ ;  /* 0x0000000808087890 */ /* 0x000fe2000fffe0ff */
[-C--:B------:R-:W-:Y:S01]  /*23a0*/  FFMA R110, R16, R31.reuse, R59 ;  /* 0x0000001f106e7223 */ /* 0x080fe2000000003b */
[-C--:B------:R-:W-:Y:S01]  /*23b0*/  FFMA R58, R17, R31.reuse, R58 ;  /* 0x0000001f113a7223 */ /* 0x080fe2000000003a */
[-C--:B------:R-:W-:Y:S01]  /*23c0*/  FFMA R98, R19, R31.reuse, R98 ;  /* 0x0000001f13627223 */ /* 0x080fe20000000062 */
[-C--:B------:R-:W-:Y:S01]  /*23d0*/  FFMA R7, R20, R31.reuse, R53 ;  /* 0x0000001f14077223 */ /* 0x080fe20000000035 */
[-C--:B------:R-:W-:Y:S01]  /*23e0*/  FFMA R60, R21, R31.reuse, R60 ;  /* 0x0000001f153c7223 */ /* 0x080fe2000000003c */
[-C--:B------:R-:W-:Y:S01]  /*23f0*/  FFMA R61, R22, R31.reuse, R61 ;  /* 0x0000001f163d7223 */ /* 0x080fe2000000003d */
[----:B------:R-:W-:Y:S01]  /*2400*/  FFMA R122, R23, R31, R122 ;  /* 0x0000001f177a7223 */ /* 0x000fe2000000007a */
[----:B------:R-:W-:Y:S01]  /*2410*/  UISETP.NE.AND UP0, UPT, UR8, 0x400, UPT ;  /* 0x000004000800788c */ /* 0x000fe2000bf05270 */
[-C--:B------:R-:W-:Y:S01]  /*2420*/  FFMA R59, R16, R24.reuse, R99 ;  /* 0x00000018103b7223 */ /* 0x080fe20000000063 */
[-C--:B------:R-:W-:Y:S01]  /*2430*/  FFMA R31, R17, R24.reuse, R54 ;  /* 0x00000018111f7223 */ /* 0x080fe20000000036 */
[-C--:B------:R-:W-:Y:S01]  /*2440*/  FFMA R123, R18, R24.reuse, R123 ;  /* 0x00000018127b7223 */ /* 0x080fe2000000007b */
[-C--:B------:R-:W-:Y:S01]  /*2450*/  FFMA R63, R20, R24.reuse, R63 ;  /* 0x00000018143f7223 */ /* 0x080fe2000000003f */
[----:B--2---:R2:W-:Y:S04]  /*2460*/  STS [R90+UR6+0x200], R75 ;  /* 0x0002004b5a007988 */ /* 0x0045e80008000806 */
[----:B----4-:R4:W-:Y:S04]  /*2470*/  STS [R90+UR6+0x400], R2 ;  /* 0x000400025a007988 */ /* 0x0109e80008000806 */
[----:B------:R-:W-:Y:S04]  /*2480*/  STS [R90+UR6], R4 ;  /* 0x000000045a007988 */ /* 0x000fe80008000806 */
[----:B------:R4:W-:Y:S04]  /*2490*/  STS [R90+UR6+0x600], R3 ;  /* 0x000600035a007988 */ /* 0x0009e80008000806 */
[----:B---3--:R3:W-:Y:S01]  /*24a0*/  STS.128 [R14+UR6], R8 ;  /* 0x000000080e007988 */ /* 0x0087e20008000c06 */
[-C--:B------:R-:W-:Y:S01]  /*24b0*/  FFMA R62, R21, R24.reuse, R62 ;  /* 0x00000018153e7223 */ /* 0x080fe2000000003e */
[-C--:B------:R-:W-:Y:S01]  /*24c0*/  FFMA R65, R22, R24.reuse, R65 ;  /* 0x0000001816417223 */ /* 0x080fe20000000041 */
[----:B------:R-:W-:Y:S01]  /*24d0*/  FFMA R118, R23, R24, R118 ;  /* 0x0000001817767223 */ /* 0x000fe20000000076 */
[CC--:B------:R-:W-:Y:S01]  /*24e0*/  FFMA R24, R16.reuse, R25.reuse, R115 ;  /* 0x0000001910187223 */ /* 0x0c0fe20000000073 */
[-C--:B------:R-:W-:Y:S01]  /*24f0*/  FFMA R15, R16, R26.reuse, R15 ;  /* 0x0000001a100f7223 */ /* 0x080fe2000000000f */
[-C--:B------:R-:W-:Y:S01]  /*2500*/  FFMA R64, R17, R25.reuse, R64 ;  /* 0x0000001911407223 */ /* 0x080fe20000000040 */
[-C--:B------:R-:W-:Y:S01]  /*2510*/  FFMA R54, R18, R25.reuse, R117 ;  /* 0x0000001912367223 */ /* 0x080fe20000000075 */
[-C--:B------:R-:W-:Y:S01]  /*2520*/  FFMA R67, R20, R25.reuse, R67 ;  /* 0x0000001914437223 */ /* 0x080fe20000000043 */
[-C--:B------:R-:W-:Y:S01]  /*2530*/  FFMA R69, R22, R25.reuse, R69 ;  /* 0x0000001916457223 */ /* 0x080fe20000000045 */
[C---:B------:R-:W-:Y:S01]  /*2540*/  FFMA R74, R23.reuse, R25, R74 ;  /* 0x00000019174a7223 */ /* 0x040fe2000000004a */
[-C--:B-1----:R-:W-:Y:S01]  /*2550*/  FFMA R102, R23, R26.reuse, R56 ;  /* 0x0000001a17667223 */ /* 0x082fe20000000038 */
        /* <DEDUP_REMOVED lines=14> */
[C---:B0-----:R-:W-:Y:S01]  /*2640*/  FFMA R49, R32.reuse, R45, R52 ;  /* 0x0000002d20317223 */ /* 0x041fe20000000034 */
[C---:B-----5:R-:W-:Y:S01]  /*2650*/  FFMA R17, R32.reuse, R37, R24 ;  /* 0x0000002520117223 */ /* 0x060fe20000000018 */
[----:B------:R-:W-:Y:S01]  /*2660*/  FFMA R23, R32, R39, R16 ;  /* 0x0000002720177223 */ /* 0x000fe20000000010 */
[----:B------:R-:W-:Y:S01]  /*2670*/  IADD3 R82, P1, PT, R82, 0x20, RZ ;  /* 0x0000002052527810 */ /* 0x000fe20007f3e0ff */
[----:B------:R-:W-:Y:S01]  /*2680*/  FFMA R51, R32, R46, R57 ;  /* 0x0000002e20337223 */ /* 0x000fe20000000039 */
[----:B------:R-:W-:Y:S01]  /*2690*/  IADD3 R12, P0, PT, R12, 0x8000, RZ ;  /* 0x000080000c0c7810 */ /* 0x000fe20007f1e0ff */
[C---:B------:R-:W-:Y:S01]  /*26a0*/  FFMA R19, R32.reuse, R36, R59 ;  /* 0x0000002420137223 */ /* 0x040fe2000000003b */
[C---:B------:R-:W-:Y:S01]  /*26b0*/  FFMA R48, R33.reuse, R44, R104 ;  /* 0x0000002c21307223 */ /* 0x040fe20000000068 */
[C---:B------:R-:W-:Y:S01]  /*26c0*/  FFMA R50, R33.reuse, R45, R92 ;  /* 0x0000002d21327223 */ /* 0x040fe2000000005c */
[C---:B------:R-:W-:Y:S01]  /*26d0*/  FFMA R52, R33.reuse, R46, R29 ;  /* 0x0000002e21347223 */ /* 0x040fe2000000001d */
[C---:B------:R-:W-:Y:S01]  /*26e0*/  FFMA R22, R33.reuse, R47, R58 ;  /* 0x0000002f21167223 */ /* 0x040fe2000000003a */
[C---:B------:R-:W-:Y:S01]  /*26f0*/  FFMA R20, R33.reuse, R36, R31 ;  /* 0x0000002421147223 */ /* 0x040fe2000000001f */
[C---:B------:R-:W-:Y:S01]  /*2700*/  FFMA R18, R33.reuse, R37, R64 ;  /* 0x0000002521127223 */ /* 0x040fe20000000040 */
[C---:B------:R-:W-:Y:S01]  /*2710*/  FFMA R16, R33.reuse, R38, R109 ;  /* 0x0000002621107223 */ /* 0x040fe2000000006d */
[----:B------:R-:W-:Y:S01]  /*2720*/  FFMA R24, R33, R39, R56 ;  /* 0x0000002721187223 */ /* 0x000fe20000000038 */
[C---:B------:R-:W-:Y:S01]  /*2730*/  FFMA R53, R32.reuse, R44, R125 ;  /* 0x0000002c20357223 */ /* 0x040fe2000000007d */
[C---:B------:R-:W-:Y:S01]  /*2740*/  FFMA R21, R32.reuse, R47, R110 ;  /* 0x0000002f20157223 */ /* 0x040fe2000000006e */
[----:B------:R-:W-:Y:S01]  /*2750*/  FFMA R15, R32, R38, R15 ;  /* 0x00000026200f7223 */ /* 0x000fe2000000000f */
        /* <DEDUP_REMOVED lines=16> */
[-C--:B------:R-:W-:Y:S01]  /*2860*/  FFMA R92, R43, R44.reuse, R66 ;  /* 0x0000002c2b5c7223 */ /* 0x080fe20000000042 */
[-C--:B------:R-:W-:Y:S01]  /*2870*/  FFMA R89, R40, R44.reuse, R89 ;  /* 0x0000002c28597223 */ /* 0x080fe20000000059 */
[CC--:B------:R-:W-:Y:S01]  /*2880*/  FFMA R86, R41.reuse, R44.reuse, R86 ;  /* 0x0000002c29567223 */ /* 0x0c0fe20000000056 */
        /* <DEDUP_REMOVED lines=23> */
[-C--:B--2---:R-:W-:Y:S01]  /*2a00*/  FFMA R75, R42, R38.reuse, R5 ;  /* 0x000000262a4b7223 */ /* 0x084fe20000000005 */
[----:B----4-:R-:W-:Y:S01]  /*2a10*/  FFMA R2, R43, R38, R102 ;  /* 0x000000262b027223 */ /* 0x010fe20000000066 */
[-C--:B------:R-:W-:Y:S01]  /*2a20*/  FFMA R77, R40, R39.reuse, R77 ;  /* 0x00000027284d7223 */ /* 0x080fe2000000004d */
[-C--:B------:R-:W-:Y:S01]  /*2a30*/  FFMA R78, R41, R39.reuse, R78 ;  /* 0x00000027294e7223 */ /* 0x080fe2000000004e */
[-C--:B------:R-:W-:Y:S01]  /*2a40*/  FFMA R3, R42, R39.reuse, R107 ;  /* 0x000000272a037223 */ /* 0x080fe2000000006b */
[----:B------:R-:W-:Y:S01]  /*2a50*/  FFMA R80, R43, R39, R80 ;  /* 0x000000272b507223 */ /* 0x000fe20000000050 */
[----:B------:R-:W-:-:S02]  /*2a60*/  IADD3 R88, PT, PT, R88, 0x8, RZ ;  /* 0x0000000858587810 */ /* 0x000fc40007ffe0ff */
[----:B------:R-:W-:Y:S02]  /*2a70*/  IADD3.X R79, PT, PT, RZ, R79, RZ, P1, !PT ;  /* 0x0000004fff4f7210 */ /* 0x000fe40000ffe4ff */
[----:B------:R-:W-:Y:S01]  /*2a80*/  IADD3.X R13, PT, PT, RZ, R13, RZ, P0, !PT ;  /* 0x0000000dff0d7210 */ /* 0x000fe200007fe4ff */
[----:B------:R-:W-:Y:S01]  /*2a90*/  UIADD3 UR4, UPT, UPT, UR4, 0x400, URZ ;  /* 0x0000040004047890 */ /* 0x000fe2000fffe0ff */
[----:B---3--:R-:W-:Y:S11]  /*2aa0*/  BRA.U UP0, `(.L_x_0) ;  /* 0xffffffd900e07547 */ /* 0x008ff6000b83ffff */
[----:B------:R-:W-:Y:S01]  /*2ab0*/  BAR.SYNC.DEFER_BLOCKING 0x0 ;  /* 0x0000000000007b1d */ /* 0x000fe20000010000 */
[----:B------:R-:W-:Y:S02]  /*2ac0*/  LEA R14, R68, UR5, 0x4 ;  /* 0x00000005440e7c11 */ /* 0x000fe4000f8e20ff */
[----:B------:R-:W-:Y:S02]  /*2ad0*/  LEA R79, R72, UR7, 0x4 ;  /* 0x00000007484f7c11 */ /* 0x000fe4000f8e20ff */
[----:B------:R-:W-:Y:S01]  /*2ae0*/  LEA R71, R71, R72, 0x4 ;  /* 0x0000004847477211 */ /* 0x000fe200078e20ff */
[----:B------:R-:W-:Y:S03]  /*2af0*/  STL [R1], R4 ;  /* 0x0000000401007387 */ /* 0x000fe60000100800 */
[----:B------:R-:W-:-:S04]  /*2b00*/  LEA R71, R71, R70, 0x6 ;  /* 0x0000004647477211 */ /* 0x000fc800078e30ff */
[----:B------:R-:W-:Y:S01]  /*2b10*/  LEA R68, R71, R68, 0x4 ;  /* 0x0000004447447211 */ /* 0x000fe200078e20ff */
[----:B------:R-:W-:Y:S04]  /*2b20*/  LDS.128 R40, [R14+0x1000] ;  /* 0x001000000e287984 */ /* 0x000fe80000000c00 */
[----:B------:R-:W0:Y:S04]  /*2b30*/  LDS.128 R8, [R79+0x1000] ;  /* 0x001000004f087984 */ /* 0x000e280000000c00 */
[----:B------:R-:W1:Y:S04]  /*2b40*/  LDS.128 R36, [R14+0x1100] ;  /* 0x001100000e247984 */ /* 0x000e680000000c00 */
[----:B------:R-:W2:Y:S04]  /*2b50*/  LDS.128 R44, [R79+0x1100] ;  /* 0x001100004f2c7984 */ /* 0x000ea80000000c00 */
[----:B------:R-:W-:Y:S01]  /*2b60*/  LDS.128 R4, [R14+0x1200] ;  /* 0x001200000e047984 */ /* 0x000fe20000000c00 */
        /* <DEDUP_REMOVED lines=8> */
[CC--:B------:R-:W-:Y:S01]  /*2bf0*/  FFMA R13, R40.reuse, R8.reuse, R53 ;  /* 0x00000008280d7223 */ /* 0x0c0fe20000000035 */
[C---:B------:R-:W-:Y:S01]  /*2c00*/  FFMA R12, R41.reuse, R8, R48 ;  /* 0x00000008290c7223 */ /* 0x040fe20000000030 */
[-C--:B------:R-:W-:Y:S01]  /*2c10*/  FFMA R9, R40, R10.reuse, R51 ;  /* 0x0000000a28097223 */ /* 0x080fe20000000033 */
[-C--:B------:R-:W-:Y:S01]  /*2c20*/  FFMA R72, R41, R10.reuse, R52 ;  /* 0x0000000a29487223 */ /* 0x080fe20000000034 */
[-C--:B------:R-:W-:Y:S01]  /*2c30*/  FFMA R81, R42, R10.reuse, R55 ;  /* 0x0000000a2a517223 */ /* 0x080fe20000000037 */
[----:B------:R-:W-:Y:S01]  /*2c40*/  FFMA R82, R43, R10, R54 ;  /* 0x0000000a2b527223 */ /* 0x000fe20000000036 */
[----:B------:R-:W0:Y:S01]  /*2c50*/  LDS.128 R48, [R79+0x1200] ;  /* 0x001200004f307984 */ /* 0x000e220000000c00 */
[-C--:B------:R-:W-:Y:S01]  /*2c60*/  FFMA R21, R40, R11.reuse, R21 ;  /* 0x0000000b28157223 */ /* 0x080fe20000000015 */
[-C--:B------:R-:W-:Y:S01]  /*2c70*/  FFMA R22, R41, R11.reuse, R22 ;  /* 0x0000000b29167223 */ /* 0x080fe20000000016 */
[-C--:B------:R-:W-:Y:S01]  /*2c80*/  FFMA R31, R42, R11.reuse, R31 ;  /* 0x0000000b2a1f7223 */ /* 0x080fe2000000001f */
[----:B------:R-:W1:Y:S01]  /*2c90*/  LDS.128 R52, [R14+0x1300] ;  /* 0x001300000e347984 */ /* 0x000e620000000c00 */
[-C--:B------:R-:W-:Y:S01]  /*2ca0*/  FFMA R32, R43, R11.reuse, R32 ;  /* 0x0000000b2b207223 */ /* 0x080fe20000000020 */
[-C--:B------:R-:W-:Y:S01]  /*2cb0*/  FFMA R35, R36, R11.reuse, R35 ;  /* 0x0000000b24237223 */ /* 0x080fe20000000023 */
[-C--:B------:R-:W-:Y:S01]  /*2cc0*/  FFMA R60, R37, R11.reuse, R60 ;  /* 0x0000000b253c7223 */ /* 0x080fe2000000003c */
[-C--:B------:R-:W-:Y:S01]  /*2cd0*/  FFMA R61, R38, R11.reuse, R61 ;  /* 0x0000000b263d7223 */ /* 0x080fe2000000003d */
[----:B------:R-:W-:Y:S01]  /*2ce0*/  FFMA R0, R39, R11, R0 ;  /* 0x0000000b27007223 */ /* 0x000fe20000000000 */
[-C--:B--2---:R-:W-:Y:S01]  /*2cf0*/  FFMA R11, R40, R44.reuse, R19 ;  /* 0x0000002c280b7223 */ /* 0x084fe20000000013 */
        /* <DEDUP_REMOVED lines=8> */
[CC--:B------:R-:W-:Y:S01]  /*2d80*/  FFMA R64, R41.reuse, R45.reuse, R18 ;  /* 0x0000002d29407223 */ /* 0x0c0fe20000000012 */
[----:B------:R-:W-:Y:S01]  /*2d90*/  FFMA R84, R41, R46, R16 ;  /* 0x0000002e29547223 */ /* 0x000fe20000000010 */
[-C--:B------:R-:W-:Y:S01]  /*2da0*/  FFMA R59, R42, R8.reuse, R59 ;  /* 0x000000082a3b7223 */ /* 0x080fe2000000003b */
[----:B------:R-:W2:Y:S01]  /*2db0*/  LDS.128 R16, [R79+0x1300] ;  /* 0x001300004f107984 */ /* 0x000ea20000000c00 */
        /* <DEDUP_REMOVED lines=37> */
[----:B------:R-:W-:Y:S01]  /*3010*/  FFMA R10, R39, R10, R100 ;  /* 0x0000000a270a7223 */ /* 0x000fe20000000064 */
[-C--:B------:R-:W-:Y:S01]  /*3020*/  FFMA R47, R6, R49.reuse, R57 ;  /* 0x00000031062f7223 */ /* 0x080fe20000000039 */
[-C--:B------:R-:W-:Y:S01]  /*3030*/  FFMA R48, R7, R49.reuse, R56 ;  /* 0x0000003107307223 */ /* 0x080fe20000000038 */
[----:B------:R-:W-:Y:S01]  /*3040*/  LDS.128 R36, [R14+0x1400] ;  /* 0x001400000e247984 */ /* 0x000fe20000000c00 */
[CC--:B------:R-:W-:Y:S01]  /*3050*/  FFMA R71, R4.reuse, R49.reuse, R71 ;  /* 0x0000003104477223 */ /* 0x0c0fe20000000047 */
[C---:B------:R-:W-:Y:S01]  /*3060*/  FFMA R70, R5.reuse, R49, R70 ;  /* 0x0000003105467223 */ /* 0x040fe20000000046 */
[-C--:B------:R-:W-:Y:S01]  /*3070*/  FFMA R9, R4, R50.reuse, R9 ;  /* 0x0000003204097223 */ /* 0x080fe20000000009 */
[----:B------:R-:W0:Y:S01]  /*3080*/  LDS.128 R40, [R79+0x1400] ;  /* 0x001400004f287984 */ /* 0x000e220000000c00 */
[-C--:B------:R-:W-:Y:S01]  /*3090*/  FFMA R72, R5, R50.reuse, R72 ;  /* 0x0000003205487223 */ /* 0x080fe20000000048 */
[-C--:B------:R-:W-:Y:S01]  /*30a0*/  FFMA R81, R6, R50.reuse, R81 ;  /* 0x0000003206517223 */ /* 0x080fe20000000051 */
[----:B------:R-:W-:Y:S01]  /*30b0*/  FFMA R82, R7, R50, R82 ;  /* 0x0000003207527223 */ /* 0x000fe20000000052 */
[----:B------:R-:W1:Y:S01]  /*30c0*/  LDS.128 R56, [R14+0x1500] ;  /* 0x001500000e387984 */ /* 0x000e620000000c00 */
[-C--:B------:R-:W-:Y:S01]  /*30d0*/  FFMA R21, R4, R51.reuse, R21 ;  /* 0x0000003304157223 */ /* 0x080fe20000000015 */
[-C--:B------:R-:W-:Y:S01]  /*30e0*/  FFMA R22, R5, R51.reuse, R22 ;  /* 0x0000003305167223 */ /* 0x080fe20000000016 */
[-C--:B------:R-:W-:Y:S01]  /*30f0*/  FFMA R31, R6, R51.reuse, R31 ;  /* 0x00000033061f7223 */ /* 0x080fe2000000001f */
[----:B------:R-:W-:Y:S01]  /*3100*/  FFMA R32, R7, R51, R32 ;  /* 0x0000003307207223 */ /* 0x000fe20000000020 */
[-C--:B--2---:R-:W-:Y:S01]  /*3110*/  FFMA R11, R4, R16.reuse, R11 ;  /* 0x00000010040b7223 */ /* 0x084fe2000000000b */
        /* <DEDUP_REMOVED lines=16> */
[----:B------:R-:W2:Y:S01]  /*3220*/  LDS.128 R4, [R79+0x1500] ;  /* 0x001500004f047984 */ /* 0x000ea20000000c00 */
        /* <DEDUP_REMOVED lines=59> */
[-C--:B--2---:R-:W-:Y:S01]  /*35e0*/  FFMA R88, R37, R4.reuse, R20 ;  /* 0x0000000425587223 */ /* 0x084fe20000000014 */
[C---:B------:R-:W-:Y:S01]  /*35f0*/  FFMA R43, R36.reuse, R7, R23 ;  /* 0x00000007242b7223 */ /* 0x040fe20000000017 */
[----:B------:R-:W-:Y:S01]  /*3600*/  LDS.128 R16, [R14+0x1600] ;  /* 0x001600000e107984 */ /* 0x000fe20000000c00 */
        /* <DEDUP_REMOVED lines=8> */
[----:B------:R-:W-:Y:S01]  /*3690*/  FFMA R28, R39, R5, R28 ;  /* 0x00000005271c7223 */ /* 0x000fe2000000001c */
[-C--:B------:R-:W-:Y:S01]  /*36a0*/  FFMA R15, R36, R6.reuse, R15 ;  /* 0x00000006240f7223 */ /* 0x080fe2000000000f */
[-C--:B------:R-:W-:Y:S01]  /*36b0*/  FFMA R84, R37, R6.reuse, R84 ;  /* 0x0000000625547223 */ /* 0x080fe20000000054 */
[CC--:B------:R-:W-:Y:S01]  /*36c0*/  FFMA R25, R38.reuse, R6.reuse, R25 ;  /* 0x0000000626197223 */ /* 0x0c0fe20000000019 */
[----:B------:R-:W-:Y:S01]  /*36d0*/  FFMA R26, R39, R6, R26 ;  /* 0x00000006271a7223 */ /* 0x000fe2000000001a */
[-C--:B------:R-:W-:Y:S01]  /*36e0*/  FFMA R24, R37, R7.reuse, R24 ;  /* 0x0000000725187223 */ /* 0x080fe20000000018 */
[-C--:B------:R-:W-:Y:S01]  /*36f0*/  FFMA R33, R38, R7.reuse, R33 ;  /* 0x0000000726217223 */ /* 0x080fe20000000021 */
[----:B------:R-:W-:Y:S01]  /*3700*/  FFMA R34, R39, R7, R34 ;  /* 0x0000000727227223 */ /* 0x000fe20000000022 */
[----:B------:R-:W2:Y:S01]  /*3710*/  LDS.128 R52, [R14+0x1700] ;  /* 0x001700000e347984 */ /* 0x000ea20000000c00 */
        /* <DEDUP_REMOVED lines=16> */
[----:B------:R-:W-:Y:S01]  /*3820*/  LDS.128 R36, [R79+0x1800] ;  /* 0x001800004f247984 */ /* 0x000fe20000000c00 */
[----:B------:R-:W3:Y:S03]  /*3830*/  LDC.64 R100, c[0x0][0x390] ;  /* 0x0000e400ff647b82 */ /* 0x000ee60000000a00 */
[----:B------:R-:W4:Y:S04]  /*3840*/  LDS.128 R4, [R14+0x1800] ;  /* 0x001800000e047984 */ /* 0x000f280000000c00 */
[----:B------:R-:W-:Y:S01]  /*3850*/  LDS.128 R56, [R14+0x1900] ;  /* 0x001900000e387984 */ /* 0x000fe20000000c00 */
[-C--:B0-----:R-:W-:Y:S01]  /*3860*/  FFMA R13, R16, R48.reuse, R13 ;  /* 0x00000030100d7223 */ /* 0x081fe2000000000d */
        /* <DEDUP_REMOVED lines=15> */
[-C--:B-1----:R-:W-:Y:S01]  /*3960*/  FFMA R11, R16, R20.reuse, R11 ;  /* 0x00000014100b7223 */ /* 0x082fe2000000000b */
        /* <DEDUP_REMOVED lines=16> */
[----:B------:R-:W0:Y:S01]  /*3a70*/  LDS.128 R16, [R79+0x1900] ;  /* 0x001900004f107984 */ /* 0x000e220000000c00 */
        /* <DEDUP_REMOVED lines=31> */
[-C--:B----4-:R-:W-:Y:S01]  /*3c70*/  FFMA R13, R4, R36.reuse, R13 ;  /* 0x00000024040d7223 */ /* 0x090fe2000000000d */
        /* <DEDUP_REMOVED lines=15> */
[----:B------:R-:W1:Y:S01]  /*3d70*/  LDS.128 R48, [R79+0x1a00] ;  /* 0x001a00004f307984 */ /* 0x000e620000000c00 */
[----:B------:R-:W-:Y:S01]  /*3d80*/  FFMA R32, R7, R39, R32 ;  /* 0x0000002707207223 */ /* 0x000fe20000000020 */
[-C--:B0-----:R-:W-:Y:S01]  /*3d90*/  FFMA R11, R4, R16.reuse, R11 ;  /* 0x00000010040b7223 */ /* 0x081fe2000000000b */
[-C--:B------:R-:W-:Y:S01]  /*3da0*/  FFMA R88, R5, R16.reuse, R88 ;  /* 0x0000001005587223 */ /* 0x080fe20000000058 */
[----:B------:R-:W0:Y:S01]  /*3db0*/  LDS.128 R52, [R14+0x1b00] ;  /* 0x001b00000e347984 */ /* 0x000e220000000c00 */
        /* <DEDUP_REMOVED lines=50> */
[-C--:B------:R-:W-:Y:S01]  /*40e0*/  FFMA R46, R23, R48.reuse, R46 ;  /* 0x00000030172e7223 */ /* 0x080fe2000000002e */
[-C--:B0-----:R-:W-:Y:S01]  /*40f0*/  FFMA R89, R52, R48.reuse, R89 ;  /* 0x0000003034597223 */ /* 0x081fe20000000059 */
        /* <DEDUP_REMOVED lines=23> */
[----:B------:R-:W0:Y:S01]  /*4270*/  LDS.128 R36, [R79+0x1c00] ;  /* 0x001c00004f247984 */ /* 0x000e220000000c00 */
[-C--:B------:R-:W-:Y:S01]  /*4280*/  FFMA R32, R23, R51.reuse, R32 ;  /* 0x0000003317207223 */ /* 0x080fe20000000020 */
[-C--:B------:R-:W-:Y:S01]  /*4290*/  FFMA R35, R52, R51.reuse, R35 ;  /* 0x0000003334237223 */ /* 0x080fe20000000023 */
[-C--:B------:R-:W-:Y:S01]  /*42a0*/  FFMA R60, R53, R51.reuse, R60 ;  /* 0x00000033353c7223 */ /* 0x080fe2000000003c */
[----:B------:R-:W1:Y:S01]  /*42b0*/  LDS.128 R56, [R14+0x1d00] ;  /* 0x001d00000e387984 */ /* 0x000e620000000c00 */
[-C--:B------:R-:W-:Y:S01]  /*42c0*/  FFMA R61, R54, R51.reuse, R61 ;  /* 0x00000033363d7223 */ /* 0x080fe2000000003d */
[----:B------:R-:W-:Y:S01]  /*42d0*/  FFMA R0, R55, R51, R0 ;  /* 0x0000003337007223 */ /* 0x000fe20000000000 */
[C---:B--2---:R-:W-:Y:S01]  /*42e0*/  FFMA R49, R22.reuse, R5, R27 ;  /* 0x0000000516317223 */ /* 0x044fe2000000001b */
[-C--:B------:R-:W-:Y:S01]  /*42f0*/  FFMA R51, R22, R6.reuse, R25 ;  /* 0x0000000616337223 */ /* 0x080fe20000000019 */
[----:B------:R-:W-:Y:S01]  /*4300*/  FFMA R48, R23, R6, R26 ;  /* 0x0000000617307223 */ /* 0x000fe2000000001a */
[C---:B------:R-:W-:Y:S01]  /*4310*/  FFMA R50, R21.reuse, R7, R24 ;  /* 0x0000000715327223 */ /* 0x040fe20000000018 */
[-C--:B------:R-:W-:Y:S01]  /*4320*/  FFMA R11, R20, R4.reuse, R11 ;  /* 0x00000004140b7223 */ /* 0x080fe2000000000b */
[----:B------:R-:W2:Y:S01]  /*4330*/  LDS.128 R24, [R79+0x1d00] ;  /* 0x001d00004f187984 */ /* 0x000ea20000000c00 */
        /* <DEDUP_REMOVED lines=28> */
[-C--:B0-----:R-:W-:Y:S01]  /*4500*/  FFMA R71, R16, R37.reuse, R71 ;  /* 0x0000002510477223 */ /* 0x081fe20000000047 */
[-C--:B------:R-:W-:Y:S01]  /*4510*/  FFMA R70, R17, R37.reuse, R70 ;  /* 0x0000002511467223 */ /* 0x080fe20000000046 */
[-C--:B------:R-:W-:Y:S01]  /*4520*/  FFMA R47, R18, R37.reuse, R47 ;  /* 0x00000025122f7223 */ /* 0x080fe2000000002f */
[----:B------:R-:W0:Y:S01]  /*4530*/  LDS.128 R4, [R14+0x1e00] ;  /* 0x001e00000e047984 */ /* 0x000e220000000c00 */
        /* <DEDUP_REMOVED lines=27> */
[C---:B------:R-:W-:Y:S01]  /*46f0*/  FFMA R36, R59.reuse, R36, R8 ;  /* 0x000000243b247223 */ /* 0x040fe20000000008 */
[----:B------:R-:W-:Y:S01]  /*4700*/  FFMA R38, R59, R38, R10 ;  /* 0x000000263b267223 */ /* 0x000fe2000000000a */
[-C--:B--2---:R-:W-:Y:S01]  /*4710*/  FFMA R39, R16, R24.reuse, R11 ;  /* 0x0000001810277223 */ /* 0x084fe2000000000b */
[C---:B------:R-:W-:Y:S01]  /*4720*/  FFMA R63, R56.reuse, R24, R63 ;  /* 0x00000018383f7223 */ /* 0x040fe2000000003f */
[----:B------:R1:W2:Y:S01]  /*4730*/  LDS.128 R8, [R14+0x1f00] ;  /* 0x001f00000e087984 */ /* 0x0002a20000000c00 */
[C---:B------:R-:W-:Y:S01]  /*4740*/  FFMA R67, R56.reuse, R25, R67 ;  /* 0x0000001938437223 */ /* 0x040fe20000000043 */
[CC--:B------:R-:W-:Y:S01]  /*4750*/  FFMA R73, R56.reuse, R26.reuse, R73 ;  /* 0x0000001a38497223 */ /* 0x0c0fe20000000049 */
[-C--:B------:R-:W-:Y:S01]  /*4760*/  FFMA R95, R56, R27.reuse, R77 ;  /* 0x0000001b385f7223 */ /* 0x080fe2000000004d */
[CC--:B------:R-:W-:Y:S01]  /*4770*/  FFMA R90, R57.reuse, R26.reuse, R76 ;  /* 0x0000001a395a7223 */ /* 0x0c0fe2000000004c */
[----:B------:R-:W-:Y:S01]  /*4780*/  FFMA R56, R57, R27, R78 ;  /* 0x0000001b39387223 */ /* 0x000fe2000000004e */
[----:B------:R-:W-:Y:S01]  /*4790*/  FFMA R55, R16, R26, R15 ;  /* 0x0000001a10377223 */ /* 0x000fe2000000000f */
[----:B------:R-:W4:Y:S01]  /*47a0*/  LDS.128 R76, [R79+0x1f00] ;  /* 0x001f00004f4c7984 */ /* 0x000f220000000c00 */
[----:B------:R-:W-:Y:S01]  /*47b0*/  SHF.L.U32 R15, R68, 0x3, RZ ;  /* 0x00000003440f7819 */ /* 0x000fe200000006ff */
[-C--:B------:R-:W-:Y:S01]  /*47c0*/  FFMA R88, R17, R24.reuse, R88 ;  /* 0x0000001811587223 */ /* 0x080fe20000000058 */
[-C--:B------:R-:W-:Y:S01]  /*47d0*/  FFMA R29, R18, R24.reuse, R29 ;  /* 0x00000018121d7223 */ /* 0x080fe2000000001d */
        /* <DEDUP_REMOVED lines=8> */
[-C--:B------:R-:W-:Y:S01]  /*4860*/  FFMA R43, R16, R27.reuse, R43 ;  /* 0x0000001b102b7223 */ /* 0x080fe2000000002b */
[-C--:B------:R-:W-:Y:S01]  /*4870*/  FFMA R92, R17, R27.reuse, R50 ;  /* 0x0000001b115c7223 */ /* 0x080fe20000000032 */
[-C--:B------:R-:W-:Y:S01]  /*4880*/  FFMA R33, R18, R27.reuse, R33 ;  /* 0x0000001b12217223 */ /* 0x080fe20000000021 */
[----:B------:R-:W-:Y:S01]  /*4890*/  FFMA R34, R19, R27, R34 ;  /* 0x0000001b13227223 */ /* 0x000fe20000000022 */
[----:B---3--:R-:W-:-:S04]  /*48a0*/  IMAD.WIDE.U32 R100, R15, 0x4, R100 ;  /* 0x000000040f647825 */ /* 0x008fc800078e0064 */
[-C--:B0-----:R-:W-:Y:S01]  /*48b0*/  FFMA R16, R4, R20.reuse, R13 ;  /* 0x0000001404107223 */ /* 0x081fe2000000000d */
[-C--:B------:R-:W-:Y:S01]  /*48c0*/  FFMA R17, R5, R20.reuse, R12 ;  /* 0x0000001405117223 */ /* 0x080fe2000000000c */
[-C--:B------:R-:W-:Y:S01]  /*48d0*/  FFMA R18, R6, R20.reuse, R45 ;  /* 0x0000001406127223 */ /* 0x080fe2000000002d */
[----:B------:R-:W-:Y:S01]  /*48e0*/  FFMA R19, R7, R20, R46 ;  /* 0x0000001407137223 */ /* 0x000fe2000000002e */
[-C--:B------:R-:W-:Y:S01]  /*48f0*/  FFMA R12, R4, R21.reuse, R71 ;  /* 0x00000015040c7223 */ /* 0x080fe20000000047 */
[-C--:B------:R-:W-:Y:S01]  /*4900*/  FFMA R13, R5, R21.reuse, R70 ;  /* 0x00000015050d7223 */ /* 0x080fe20000000046 */
[-C--:B-1----:R-:W-:Y:S01]  /*4910*/  FFMA R14, R6, R21.reuse, R47 ;  /* 0x00000015060e7223 */ /* 0x082fe2000000002f */
[----:B------:R-:W-:Y:S01]  /*4920*/  FFMA R15, R7, R21, R40 ;  /* 0x00000015070f7223 */ /* 0x000fe20000000028 */
[-C--:B------:R-:W-:Y:S01]  /*4930*/  FFMA R62, R57, R24.reuse, R62 ;  /* 0x00000018393e7223 */ /* 0x080fe2000000003e */
[CC--:B------:R-:W-:Y:S01]  /*4940*/  FFMA R65, R58.reuse, R24.reuse, R65 ;  /* 0x000000183a417223 */ /* 0x0c0fe20000000041 */
[----:B------:R-:W-:Y:S01]  /*4950*/  FFMA R52, R59, R24, R44 ;  /* 0x000000183b347223 */ /* 0x000fe2000000002c */
[-C--:B------:R-:W-:Y:S01]  /*4960*/  FFMA R66, R57, R25.reuse, R66 ;  /* 0x0000001939427223 */ /* 0x080fe20000000042 */
[CC--:B------:R-:W-:Y:S01]  /*4970*/  FFMA R69, R58.reuse, R25.reuse, R69 ;  /* 0x000000193a457223 */ /* 0x0c0fe20000000045 */
[C---:B------:R-:W-:Y:S01]  /*4980*/  FFMA R74, R59.reuse, R25, R74 ;  /* 0x000000193b4a7223 */ /* 0x040fe2000000004a */
[CC--:B------:R-:W-:Y:S01]  /*4990*/  FFMA R75, R58.reuse, R26.reuse, R75 ;  /* 0x0000001a3a4b7223 */ /* 0x0c0fe2000000004b */
[C---:B------:R-:W-:Y:S01]  /*49a0*/  FFMA R2, R59.reuse, R26, R2 ;  /* 0x0000001a3b027223 */ /* 0x040fe20000000002 */
[-C--:B------:R-:W-:Y:S01]  /*49b0*/  FFMA R3, R58, R27.reuse, R3 ;  /* 0x0000001b3a037223 */ /* 0x080fe20000000003 */
[----:B------:R-:W-:Y:S01]  /*49c0*/  FFMA R80, R59, R27, R80 ;  /* 0x0000001b3b507223 */ /* 0x000fe20000000050 */
[----:B------:R0:W-:Y:S01]  /*49d0*/  STG.E.128 desc[UR10][R100.64], R16 ;  /* 0x0000001064007986 */ /* 0x0001e2000c101d0a */
[-C--:B------:R-:W-:Y:S01]  /*49e0*/  FFMA R44, R4, R22.reuse, R37 ;  /* 0x00000016042c7223 */ /* 0x080fe20000000025 */
[-C--:B------:R-:W-:Y:S01]  /*49f0*/  FFMA R45, R5, R22.reuse, R72 ;  /* 0x00000016052d7223 */ /* 0x080fe20000000048 */
[-C--:B------:R-:W-:Y:S01]  /*4a00*/  FFMA R46, R6, R22.reuse, R81 ;  /* 0x00000016062e7223 */ /* 0x080fe20000000051 */
[----:B------:R-:W-:Y:S01]  /*4a10*/  FFMA R47, R7, R22, R82 ;  /* 0x00000016072f7223 */ /* 0x000fe20000000052 */
[----:B------:R1:W-:Y:S01]  /*4a20*/  STG.E.128 desc[UR10][R100.64+0x1000], R12 ;  /* 0x0010000c64007986 */ /* 0x0003e2000c101d0a */
        /* <DEDUP_REMOVED lines=9> */
[CC--:B------:R-:W-:Y:S01]  /*4ac0*/  FFMA R21, R9.reuse, R23.reuse, R60 ;  /* 0x0000001709157223 */ /* 0x0c0fe2000000003c */
[----:B------:R2:W-:Y:S01]  /*4ad0*/  STG.E.128 desc[UR10][R100.64+0x2000], R44 ;  /* 0x0020002c64007986 */ /* 0x0005e2000c101d0a */
[----:B----4-:R-:W-:Y:S01]  /*4ae0*/  FFMA R36, R4, R76, R39 ;  /* 0x0000004c04247223 */ /* 0x010fe20000000027 */
[-C--:B0-----:R-:W-:Y:S01]  /*4af0*/  FFMA R16, R8, R22.reuse, R97 ;  /* 0x0000001608107223 */ /* 0x081fe20000000061 */
[-C--:B------:R-:W-:Y:S01]  /*4b00*/  FFMA R17, R9, R22.reuse, R98 ;  /* 0x0000001609117223 */ /* 0x080fe20000000062 */
[CC--:B------:R-:W-:Y:S01]  /*4b10*/  FFMA R18, R10.reuse, R22.reuse, R99 ;  /* 0x000000160a127223 */ /* 0x0c0fe20000000063 */
[----:B------:R-:W-:Y:S01]  /*4b20*/  FFMA R19, R11, R22, R38 ;  /* 0x000000160b137223 */ /* 0x000fe20000000026 */
[-C--:B------:R-:W-:Y:S01]  /*4b30*/  FFMA R22, R10, R23.reuse, R61 ;  /* 0x000000170a167223 */ /* 0x080fe2000000003d */
[-C--:B-1----:R-:W-:Y:S01]  /*4b40*/  FFMA R12, R4, R23.reuse, R41 ;  /* 0x00000017040c7223 */ /* 0x082fe20000000029 */
[-C--:B------:R-:W-:Y:S01]  /*4b50*/  FFMA R13, R5, R23.reuse, R42 ;  /* 0x00000017050d7223 */ /* 0x080fe2000000002a */
[CC--:B------:R-:W-:Y:S01]  /*4b60*/  FFMA R14, R6.reuse, R23.reuse, R31 ;  /* 0x00000017060e7223 */ /* 0x0c0fe2000000001f */
[-C--:B------:R-:W-:Y:S01]  /*4b70*/  FFMA R15, R7, R23.reuse, R32 ;  /* 0x00000017070f7223 */ /* 0x080fe20000000020 */
[----:B------:R-:W-:Y:S01]  /*4b80*/  FFMA R23, R11, R23, R0 ;  /* 0x000000170b177223 */ /* 0x000fe20000000000 */
[----:B------:R0:W-:Y:S01]  /*4b90*/  STG.E.128 desc[UR10][R100.64+0x10], R24 ;  /* 0x0000101864007986 */ /* 0x0001e2000c101d0a */
[-C--:B------:R-:W-:Y:S01]  /*4ba0*/  FFMA R37, R5, R76.reuse, R88 ;  /* 0x0000004c05257223 */ /* 0x080fe20000000058 */
[-C--:B------:R-:W-:Y:S01]  /*4bb0*/  FFMA R38, R6, R76.reuse, R29 ;  /* 0x0000004c06267223 */ /* 0x080fe2000000001d */
[-C--:B------:R-:W-:Y:S01]  /*4bc0*/  FFMA R39, R7, R76.reuse, R30 ;  /* 0x0000004c07277223 */ /* 0x080fe2000000001e */
[----:B------:R1:W-:Y:S01]  /*4bd0*/  STG.E.128 desc[UR10][R100.64+0x3000], R12 ;  /* 0x0030000c64007986 */ /* 0x0003e2000c101d0a */
[-C--:B--2---:R-:W-:Y:S01]  /*4be0*/  FFMA R44, R8, R76.reuse, R63 ;  /* 0x0000004c082c7223 */ /* 0x084fe2000000003f */
[----:B------:R-:W-:-:S02]  /*4bf0*/  FFMA R45, R9, R76, R62 ;  /* 0x0000004c092d7223 */ /* 0x000fc4000000003e */
[----:B------:R2:W-:Y:S01]  /*4c00*/  STG.E.128 desc[UR10][R100.64+0x2010], R16 ;  /* 0x0020101064007986 */ /* 0x0005e2000c101d0a */
[-C--:B------:R-:W-:Y:S01]  /*4c10*/  FFMA R46, R10, R76.reuse, R65 ;  /* 0x0000004c0a2e7223 */ /* 0x080fe20000000041 */
[----:B------:R-:W-:Y:S02]  /*4c20*/  FFMA R47, R11, R76, R52 ;  /* 0x0000004c0b2f7223 */ /* 0x000fe40000000034 */
[----:B------:R3:W-:Y:S04]  /*4c30*/  STG.E.128 desc[UR10][R100.64+0x3010], R20 ;  /* 0x0030101464007986 */ /* 0x0007e8000c101d0a */
[----:B------:R-:W-:Y:S01]  /*4c40*/  STG.E.128 desc[UR10][R100.64+0x1010], R48 ;  /* 0x0010103064007986 */ /* 0x000fe2000c101d0a */
[-C--:B0-----:R-:W-:Y:S01]  /*4c50*/  FFMA R24, R8, R78.reuse, R73 ;  /* 0x0000004e08187223 */ /* 0x081fe20000000049 */
[-C--:B------:R-:W-:Y:S01]  /*4c60*/  FFMA R25, R9, R78.reuse, R90 ;  /* 0x0000004e09197223 */ /* 0x080fe2000000005a */
[-C--:B------:R-:W-:Y:S01]  /*4c70*/  FFMA R26, R10, R78.reuse, R75 ;  /* 0x0000004e0a1a7223 */ /* 0x080fe2000000004b */
[-C--:B------:R-:W-:Y:S01]  /*4c80*/  FFMA R27, R11, R78.reuse, R2 ;  /* 0x0000004e0b1b7223 */ /* 0x080fe20000000002 */
[-C--:B-1----:R-:W-:Y:S01]  /*4c90*/  FFMA R12, R4, R77.reuse, R83 ;  /* 0x0000004d040c7223 */ /* 0x082fe20000000053 */
[-C--:B------:R-:W-:Y:S01]  /*4ca0*/  FFMA R13, R5, R77.reuse, R64 ;  /* 0x0000004d050d7223 */ /* 0x080fe20000000040 */
[-C--:B------:R-:W-:Y:S01]  /*4cb0*/  FFMA R14, R6, R77.reuse, R53 ;  /* 0x0000004d060e7223 */ /* 0x080fe20000000035 */
[-C--:B------:R-:W-:Y:S01]  /*4cc0*/  FFMA R15, R7, R77.reuse, R28 ;  /* 0x0000004d070f7223 */ /* 0x080fe2000000001c */
[-C--:B--2---:R-:W-:Y:S01]  /*4cd0*/  FFMA R16, R8, R77.reuse, R67 ;  /* 0x0000004d08107223 */ /* 0x084fe20000000043 */
[-C--:B------:R-:W-:Y:S01]  /*4ce0*/  FFMA R17, R9, R77.reuse, R66 ;  /* 0x0000004d09117223 */ /* 0x080fe20000000042 */
[-C--:B------:R-:W-:Y:S01]  /*4cf0*/  FFMA R18, R10, R77.reuse, R69 ;  /* 0x0000004d0a127223 */ /* 0x080fe20000000045 */
[----:B------:R-:W-:Y:S01]  /*4d00*/  FFMA R19, R11, R77, R74 ;  /* 0x0000004d0b137223 */ /* 0x000fe2000000004a */
[-C--:B---3--:R-:W-:Y:S01]  /*4d10*/  FFMA R20, R4, R78.reuse, R55 ;  /* 0x0000004e04147223 */ /* 0x088fe20000000037 */
        /* <DEDUP_REMOVED lines=11> */
[----:B------:R-:W-:Y:S04]  /*4dd0*/  STG.E.128 desc[UR10][R100.64+0x4000], R36 ;  /* 0x0040002464007986 */ /* 0x000fe8000c101d0a */
[----:B------:R-:W-:Y:S04]  /*4de0*/  STG.E.128 desc[UR10][R100.64+0x4010], R44 ;  /* 0x0040102c64007986 */ /* 0x000fe8000c101d0a */
[----:B------:R-:W-:Y:S04]  /*4df0*/  STG.E.128 desc[UR10][R100.64+0x5000], R12 ;  /* 0x0050000c64007986 */ /* 0x000fe8000c101d0a */
[----:B------:R-:W-:Y:S04]  /*4e00*/  STG.E.128 desc[UR10][R100.64+0x5010], R16 ;  /* 0x0050101064007986 */ /* 0x000fe8000c101d0a */
[----:B------:R-:W-:Y:S04]  /*4e10*/  STG.E.128 desc[UR10][R100.64+0x6000], R20 ;  /* 0x0060001464007986 */ /* 0x000fe8000c101d0a */
[----:B------:R-:W-:Y:S04]  /*4e20*/  STG.E.128 desc[UR10][R100.64+0x6010], R24 ;  /* 0x0060101864007986 */ /* 0x000fe8000c101d0a */
[----:B------:R-:W-:Y:S04]  /*4e30*/  STG.E.128 desc[UR10][R100.64+0x7000], R4 ;  /* 0x0070000464007986 */ /* 0x000fe8000c101d0a */
[----:B------:R-:W-:Y:S01]  /*4e40*/  STG.E.128 desc[UR10][R100.64+0x7010], R8 ;  /* 0x0070100864007986 */ /* 0x000fe2000c101d0a */
[----:B------:R-:W-:Y:S05]  /*4e50*/  EXIT ;  /* 0x000000000000794d */ /* 0x000fea0003800000 */
.L_x_1:
[----:B------:R-:W-:-:S00]  /*4e60*/  BRA `(.L_x_1) ;  /* 0xfffffffc00fc7947 */ /* 0x000fc0000383ffff */
[----:B------:R-:W-:-:S00]  /*4e70*/  NOP ;  /* 0x0000000000007918 */ /* 0x000fc00000000000 */
        /* <DEDUP_REMOVED lines=8> */
.L_x_2:


//--------------------- .nv.shared.mm_kernel0     --------------------------
	.section	.nv.shared.mm_kernel0,"aw",@nobits
	.sectionflags	@""
	.align	4
.nv.shared.mm_kernel0:
	.zero		17408


//--------------------- .nv.shared.reserved.0     --------------------------
	.section	.nv.shared.reserved.0,"aw",@nobits
	.weak		__nv_reservedSMEM_offset_0_alias
	.size		__nv_reservedSMEM_offset_0_alias, 0, 64
	.other		__nv_reservedSMEM_offset_0_alias,@"STO_CUDA_RESERVED_SHARED STV_DEFAULT"
__nv_reservedSMEM_offset_0_alias:
	.zero		0
	.zero		64


//--------------------- .nv.constant0.mm_kernel0  --------------------------
	.section	.nv.constant0.mm_kernel0,"a",@progbits
	.sectionflags	@""
	.align	4
.nv.constant0.mm_kernel0:
	.zero		920


//--------------------- SYMBOLS --------------------------

	.type		.nv.reservedSmem.offset0,@object
	.size		.nv.reservedSmem.offset0,0x4
	.type		.nv.reservedSmem.cap,@object
	.size		.nv.reservedSmem.cap,0x4
